//
// Generated by NVIDIA NVVM Compiler
//
// Compiler Build ID: CL-36424714
// Cuda compilation tools, release 13.0, V13.0.88
// Based on NVVM 20.0.0
//

.version 9.0
.target sm_100
.address_size 64

	// .globl	my_add

.visible .entry my_add(
	.param .u64 .ptr .align 1 my_add_param_0,
	.param .u64 .ptr .align 1 my_add_param_1,
	.param .u64 .ptr .align 1 my_add_param_2
)
{
	.reg .b32 	%r<5>;
	.reg .b32 	%f<5>;
	.reg .b64 	%rd<11>;

	ld.param.u64 	%rd1, [my_add_param_0];
	ld.param.u64 	%rd2, [my_add_param_1];
	ld.param.u64 	%rd3, [my_add_param_2];
	cvta.to.global.u64 	%rd4, %rd3;
	cvta.to.global.u64 	%rd5, %rd2;
	cvta.to.global.u64 	%rd6, %rd1;
	mov.u32 	%r1, %ntid.x;
	mov.u32 	%r2, %ctaid.x;
	mov.u32 	%r3, %tid.x;
	mad.lo.s32 	%r4, %r1, %r2, %r3;
	mul.wide.s32 	%rd7, %r4, 4;
	add.s64 	%rd8, %rd6, %rd7;
	ld.global.f32 	%f1, [%rd8];
	add.s64 	%rd9, %rd5, %rd7;
	ld.global.f32 	%f2, [%rd9];
	fma.rn.f32 	%f3, %f2, 0f40000000, %f1;
	add.f32 	%f4, %f3, 0fC1200000;
	add.s64 	%rd10, %rd4, %rd7;
	st.global.f32 	[%rd10], %f4;
	ret;

}
	// .globl	my_linterp
.visible .entry my_linterp(
	.param .f32 my_linterp_param_0,
	.param .f32 my_linterp_param_1,
	.param .u32 my_linterp_param_2,
	.param .u64 .ptr .align 1 my_linterp_param_3,
	.param .u64 .ptr .align 1 my_linterp_param_4,
	.param .u32 my_linterp_param_5,
	.param .u64 .ptr .align 1 my_linterp_param_6,
	.param .f32 my_linterp_param_7
)
{
	.reg .pred 	%p<6>;
	.reg .b32 	%r<9>;
	.reg .b32 	%f<20>;
	.reg .b64 	%rd<19>;

	ld.param.f32 	%f3, [my_linterp_param_0];
	ld.param.f32 	%f4, [my_linterp_param_1];
	ld.param.u32 	%r2, [my_linterp_param_2];
	ld.param.u64 	%rd4, [my_linterp_param_3];
	ld.param.u64 	%rd3, [my_linterp_param_4];
	ld.param.u32 	%r3, [my_linterp_param_5];
	ld.param.u64 	%rd5, [my_linterp_param_6];
	ld.param.f32 	%f5, [my_linterp_param_7];
	cvta.to.global.u64 	%rd1, %rd5;
	cvta.to.global.u64 	%rd2, %rd4;
	mov.u32 	%r4, %ntid.x;
	mov.u32 	%r5, %ctaid.x;
	mov.u32 	%r6, %tid.x;
	mad.lo.s32 	%r1, %r4, %r5, %r6;
	setp.ge.s32 	%p1, %r1, %r3;
	@%p1 bra 	$L__BB1_6;
	cvta.to.global.u64 	%rd6, %rd3;
	add.s32 	%r7, %r2, -1;
	cvt.rn.f32.s32 	%f6, %r7;
	fma.rn.f32 	%f1, %f4, %f6, %f3;
	mul.wide.s32 	%rd7, %r1, 4;
	add.s64 	%rd8, %rd6, %rd7;
	ld.global.f32 	%f2, [%rd8];
	setp.neu.f32 	%p2, %f2, %f1;
	@%p2 bra 	$L__BB1_3;
	mul.wide.s32 	%rd15, %r2, 4;
	add.s64 	%rd16, %rd2, %rd15;
	ld.global.f32 	%f19, [%rd16+-4];
	add.s64 	%rd18, %rd1, %rd7;
	st.global.f32 	[%rd18], %f19;
	bra.uni 	$L__BB1_6;
$L__BB1_3:
	setp.geu.f32 	%p3, %f2, %f3;
	setp.leu.f32 	%p4, %f2, %f1;
	and.pred  	%p5, %p3, %p4;
	@%p5 bra 	$L__BB1_5;
	add.s64 	%rd14, %rd1, %rd7;
	st.global.f32 	[%rd14], %f5;
	bra.uni 	$L__BB1_6;
$L__BB1_5:
	sub.f32 	%f7, %f2, %f3;
	div.rn.f32 	%f8, %f7, %f4;
	cvt.rzi.s32.f32 	%r8, %f8;
	cvt.rn.f32.s32 	%f9, %r8;
	fma.rn.f32 	%f10, %f4, %f9, %f3;
	sub.f32 	%f11, %f2, %f10;
	div.rn.f32 	%f12, %f11, %f4;
	mov.f32 	%f13, 0f3F800000;
	sub.f32 	%f14, %f13, %f12;
	mul.wide.s32 	%rd9, %r8, 4;
	add.s64 	%rd10, %rd2, %rd9;
	ld.global.f32 	%f15, [%rd10];
	ld.global.f32 	%f16, [%rd10+4];
	mul.f32 	%f17, %f12, %f16;
	fma.rn.f32 	%f18, %f14, %f15, %f17;
	add.s64 	%rd12, %rd1, %rd7;
	st.global.f32 	[%rd12], %f18;
$L__BB1_6:
	ret;

}
	// .globl	my_cubeterp
.visible .entry my_cubeterp(
	.param .f32 my_cubeterp_param_0,
	.param .f32 my_cubeterp_param_1,
	.param .u32 my_cubeterp_param_2,
	.param .u64 .ptr .align 1 my_cubeterp_param_3,
	.param .u64 .ptr .align 1 my_cubeterp_param_4,
	.param .u32 my_cubeterp_param_5,
	.param .u64 .ptr .align 1 my_cubeterp_param_6,
	.param .f32 my_cubeterp_param_7
)
{
	.reg .pred 	%p<10>;
	.reg .b32 	%r<11>;
	.reg .b32 	%f<137>;
	.reg .b64 	%rd<19>;

	ld.param.f32 	%f19, [my_cubeterp_param_0];
	ld.param.f32 	%f20, [my_cubeterp_param_1];
	ld.param.u32 	%r3, [my_cubeterp_param_2];
	ld.param.u64 	%rd5, [my_cubeterp_param_3];
	ld.param.u64 	%rd4, [my_cubeterp_param_4];
	ld.param.u32 	%r4, [my_cubeterp_param_5];
	ld.param.u64 	%rd6, [my_cubeterp_param_6];
	ld.param.f32 	%f21, [my_cubeterp_param_7];
	cvta.to.global.u64 	%rd1, %rd6;
	cvta.to.global.u64 	%rd2, %rd5;
	mov.u32 	%r5, %ntid.x;
	mov.u32 	%r6, %ctaid.x;
	mov.u32 	%r7, %tid.x;
	mad.lo.s32 	%r1, %r5, %r6, %r7;
	setp.ge.s32 	%p1, %r1, %r4;
	@%p1 bra 	$L__BB2_15;
	cvta.to.global.u64 	%rd7, %rd4;
	add.s32 	%r8, %r3, -1;
	cvt.rn.f32.s32 	%f22, %r8;
	fma.rn.f32 	%f1, %f20, %f22, %f19;
	mul.wide.s32 	%rd8, %r1, 4;
	add.s64 	%rd9, %rd7, %rd8;
	ld.global.f32 	%f2, [%rd9];
	setp.neu.f32 	%p2, %f2, %f1;
	@%p2 bra 	$L__BB2_3;
	mul.wide.s32 	%rd15, %r3, 4;
	add.s64 	%rd16, %rd2, %rd15;
	ld.global.f32 	%f133, [%rd16+-4];
	add.s64 	%rd18, %rd1, %rd8;
	st.global.f32 	[%rd18], %f133;
	bra.uni 	$L__BB2_15;
$L__BB2_3:
	setp.geu.f32 	%p3, %f2, %f19;
	setp.leu.f32 	%p4, %f2, %f1;
	and.pred  	%p5, %p3, %p4;
	@%p5 bra 	$L__BB2_5;
	add.s64 	%rd14, %rd1, %rd8;
	st.global.f32 	[%rd14], %f21;
	bra.uni 	$L__BB2_15;
$L__BB2_5:
	sub.f32 	%f23, %f2, %f19;
	div.rn.f32 	%f24, %f23, %f20;
	cvt.rzi.s32.f32 	%r2, %f24;
	mul.wide.s32 	%rd10, %r2, 4;
	add.s64 	%rd3, %rd2, %rd10;
	setp.eq.s32 	%p6, %r2, 1;
	@%p6 bra 	$L__BB2_8;
	setp.ne.s32 	%p7, %r2, 0;
	@%p7 bra 	$L__BB2_9;
	ld.global.f32 	%f46, [%rd2+4];
	ld.global.f32 	%f47, [%rd2];
	sub.f32 	%f134, %f46, %f47;
	ld.global.f32 	%f48, [%rd2+8];
	sub.f32 	%f49, %f48, %f46;
	add.f32 	%f50, %f134, %f49;
	mul.f32 	%f136, %f50, 0f3F000000;
	mov.f32 	%f135, %f134;
	bra.uni 	$L__BB2_14;
$L__BB2_8:
	ld.global.f32 	%f25, [%rd2+4];
	ld.global.f32 	%f26, [%rd2];
	sub.f32 	%f27, %f25, %f26;
	ld.global.f32 	%f28, [%rd2+8];
	sub.f32 	%f134, %f28, %f25;
	ld.global.f32 	%f29, [%rd2+12];
	sub.f32 	%f30, %f29, %f28;
	ld.global.f32 	%f31, [%rd2+16];
	sub.f32 	%f32, %f31, %f29;
	add.f32 	%f33, %f134, %f30;
	mul.f32 	%f135, %f33, 0f3F000000;
	sub.f32 	%f34, %f32, %f30;
	abs.f32 	%f35, %f34;
	add.f32 	%f36, %f30, %f32;
	abs.f32 	%f37, %f36;
	fma.rn.f32 	%f38, %f37, 0f3F000000, %f35;
	sub.f32 	%f39, %f134, %f27;
	abs.f32 	%f40, %f39;
	abs.f32 	%f41, %f33;
	fma.rn.f32 	%f42, %f41, 0f3F000000, %f40;
	mul.f32 	%f43, %f134, %f38;
	fma.rn.f32 	%f44, %f30, %f42, %f43;
	add.f32 	%f45, %f42, %f38;
	div.rn.f32 	%f136, %f44, %f45;
	bra.uni 	$L__BB2_14;
$L__BB2_9:
	add.s32 	%r9, %r3, -3;
	setp.ne.s32 	%p8, %r2, %r9;
	@%p8 bra 	$L__BB2_11;
	ld.global.f32 	%f92, [%rd3+-4];
	ld.global.f32 	%f93, [%rd3+-8];
	sub.f32 	%f94, %f92, %f93;
	ld.global.f32 	%f95, [%rd3];
	sub.f32 	%f96, %f95, %f92;
	ld.global.f32 	%f97, [%rd3+4];
	sub.f32 	%f134, %f97, %f95;
	ld.global.f32 	%f98, [%rd3+8];
	sub.f32 	%f99, %f98, %f97;
	sub.f32 	%f100, %f99, %f134;
	abs.f32 	%f101, %f100;
	add.f32 	%f102, %f134, %f99;
	abs.f32 	%f103, %f102;
	fma.rn.f32 	%f104, %f103, 0f3F000000, %f101;
	sub.f32 	%f105, %f96, %f94;
	abs.f32 	%f106, %f105;
	add.f32 	%f107, %f94, %f96;
	abs.f32 	%f108, %f107;
	fma.rn.f32 	%f109, %f108, 0f3F000000, %f106;
	mul.f32 	%f110, %f96, %f104;
	fma.rn.f32 	%f111, %f134, %f109, %f110;
	add.f32 	%f112, %f109, %f104;
	div.rn.f32 	%f135, %f111, %f112;
	mul.f32 	%f136, %f102, 0f3F000000;
	bra.uni 	$L__BB2_14;
$L__BB2_11:
	add.s32 	%r10, %r3, -2;
	setp.ne.s32 	%p9, %r2, %r10;
	@%p9 bra 	$L__BB2_13;
	ld.global.f32 	%f87, [%rd3];
	ld.global.f32 	%f88, [%rd3+-4];
	sub.f32 	%f89, %f87, %f88;
	ld.global.f32 	%f90, [%rd3+4];
	sub.f32 	%f134, %f90, %f87;
	add.f32 	%f91, %f89, %f134;
	mul.f32 	%f135, %f91, 0f3F000000;
	mov.f32 	%f136, %f134;
	bra.uni 	$L__BB2_14;
$L__BB2_13:
	ld.global.f32 	%f51, [%rd3+-4];
	ld.global.f32 	%f52, [%rd3+-8];
	sub.f32 	%f53, %f51, %f52;
	ld.global.f32 	%f54, [%rd3];
	sub.f32 	%f55, %f54, %f51;
	ld.global.f32 	%f56, [%rd3+4];
	sub.f32 	%f134, %f56, %f54;
	ld.global.f32 	%f57, [%rd3+8];
	sub.f32 	%f58, %f57, %f56;
	ld.global.f32 	%f59, [%rd3+12];
	sub.f32 	%f60, %f59, %f57;
	sub.f32 	%f61, %f58, %f134;
	abs.f32 	%f62, %f61;
	add.f32 	%f63, %f134, %f58;
	abs.f32 	%f64, %f63;
	fma.rn.f32 	%f65, %f64, 0f3F000000, %f62;
	sub.f32 	%f66, %f55, %f53;
	abs.f32 	%f67, %f66;
	add.f32 	%f68, %f53, %f55;
	abs.f32 	%f69, %f68;
	fma.rn.f32 	%f70, %f69, 0f3F000000, %f67;
	mul.f32 	%f71, %f55, %f65;
	fma.rn.f32 	%f72, %f134, %f70, %f71;
	add.f32 	%f73, %f70, %f65;
	div.rn.f32 	%f135, %f72, %f73;
	sub.f32 	%f74, %f60, %f58;
	abs.f32 	%f75, %f74;
	add.f32 	%f76, %f58, %f60;
	abs.f32 	%f77, %f76;
	fma.rn.f32 	%f78, %f77, 0f3F000000, %f75;
	sub.f32 	%f79, %f134, %f55;
	abs.f32 	%f80, %f79;
	add.f32 	%f81, %f55, %f134;
	abs.f32 	%f82, %f81;
	fma.rn.f32 	%f83, %f82, 0f3F000000, %f80;
	mul.f32 	%f84, %f134, %f78;
	fma.rn.f32 	%f85, %f58, %f83, %f84;
	add.f32 	%f86, %f83, %f78;
	div.rn.f32 	%f136, %f85, %f86;
$L__BB2_14:
	ld.global.f32 	%f113, [%rd3];
	mul.f32 	%f114, %f134, 0f40400000;
	add.f32 	%f115, %f135, %f135;
	sub.f32 	%f116, %f114, %f115;
	sub.f32 	%f117, %f116, %f136;
	div.rn.f32 	%f118, %f117, %f20;
	add.f32 	%f119, %f135, %f136;
	add.f32 	%f120, %f134, %f134;
	sub.f32 	%f121, %f119, %f120;
	mul.f32 	%f122, %f20, %f20;
	div.rn.f32 	%f123, %f121, %f122;
	cvt.rn.f32.s32 	%f124, %r2;
	fma.rn.f32 	%f125, %f20, %f124, %f19;
	sub.f32 	%f126, %f2, %f125;
	fma.rn.f32 	%f127, %f135, %f126, %f113;
	mul.f32 	%f128, %f118, %f126;
	fma.rn.f32 	%f129, %f126, %f128, %f127;
	mul.f32 	%f130, %f123, %f126;
	mul.f32 	%f131, %f126, %f130;
	fma.rn.f32 	%f132, %f126, %f131, %f129;
	add.s64 	%rd12, %rd1, %rd8;
	st.global.f32 	[%rd12], %f132;
$L__BB2_15:
	ret;

}


// ===== COMPILED SASS (sm_100) =====

	.target	sm_100

	.elftype	@"ET_EXEC"


//--------------------- .note.nv.tkinfo           --------------------------
	.section	.note.nv.tkinfo,"",@"SHT_NOTE"
	.sectionflags	@"SHF_NOTE_NV_TKINFO"
	.tkinfo
        /*0018*/ 	.word	0x00000002
        /*0030*/ 	.string	""
        /*0030*/ 	.string	"ptxas"
        /*0030*/ 	.string	"Cuda compilation tools, release 13.0, V13.0.88"
        /*0030*/ 	.string	"Build cuda_13.0.r13.0/compiler.36424714_0"
        /*0030*/ 	.string	"-arch sm_100 -m 64 "



//--------------------- .note.nv.cuinfo           --------------------------
	.section	.note.nv.cuinfo,"",@"SHT_NOTE"
	.sectionflags	@"SHF_NOTE_NV_CUINFO"
        /*0018*/ 	.short	0x0002
        /*001a*/ 	.short	0x0064
        /*001c*/ 	.short	0x0082
	.zero		2


//--------------------- .nv.info                  --------------------------
	.section	.nv.info,"",@"SHT_CUDA_INFO"
	.align	4


	//----- nvinfo : EIATTR_REGCOUNT
	.align		4
        /*0000*/ 	.byte	0x04, 0x2f
        /*0002*/ 	.short	(.L_1 - .L_0)
	.align		4
.L_0:
        /*0004*/ 	.word	index@(my_add)
        /*0008*/ 	.word	0x0000000c


	//----- nvinfo : EIATTR_FRAME_SIZE
	.align		4
.L_1:
        /*000c*/ 	.byte	0x04, 0x11
        /*000e*/ 	.short	(.L_3 - .L_2)
	.align		4
.L_2:
        /*0010*/ 	.word	index@(my_add)
        /*0014*/ 	.word	0x00000000


	//----- nvinfo : EIATTR_REGCOUNT
	.align		4
.L_3:
        /*0018*/ 	.byte	0x04, 0x2f
        /*001a*/ 	.short	(.L_5 - .L_4)
	.align		4
.L_4:
        /*001c*/ 	.word	index@(my_linterp)
        /*0020*/ 	.word	0x00000011


	//----- nvinfo : EIATTR_FRAME_SIZE
	.align		4
.L_5:
        /*0024*/ 	.byte	0x04, 0x11
        /*0026*/ 	.short	(.L_7 - .L_6)
	.align		4
.L_6:
        /*0028*/ 	.word	index@($__internal_1_$__cuda_sm3x_div_rn_noftz_f32_slowpath)
        /*002c*/ 	.word	0x00000000


	//----- nvinfo : EIATTR_FRAME_SIZE
	.align		4
.L_7:
        /*0030*/ 	.byte	0x04, 0x11
        /*0032*/ 	.short	(.L_9 - .L_8)
	.align		4
.L_8:
        /*0034*/ 	.word	index@(my_linterp)
        /*0038*/ 	.word	0x00000000


	//----- nvinfo : EIATTR_REGCOUNT
	.align		4
.L_9:
        /*003c*/ 	.byte	0x04, 0x2f
        /*003e*/ 	.short	(.L_11 - .L_10)
	.align		4
.L_10:
        /*0040*/ 	.word	index@(my_cubeterp)
        /*0044*/ 	.word	0x00000016


	//----- nvinfo : EIATTR_FRAME_SIZE
	.align		4
.L_11:
        /*0048*/ 	.byte	0x04, 0x11
        /*004a*/ 	.short	(.L_13 - .L_12)
	.align		4
.L_12:
        /*004c*/ 	.word	index@($__internal_0_$__cuda_sm3x_div_rn_noftz_f32_slowpath)
        /*0050*/ 	.word	0x00000000


	//----- nvinfo : EIATTR_FRAME_SIZE
	.align		4
.L_13:
        /*0054*/ 	.byte	0x04, 0x11
        /*0056*/ 	.short	(.L_15 - .L_14)
	.align		4
.L_14:
        /*0058*/ 	.word	index@(my_cubeterp)
        /*005c*/ 	.word	0x00000000


	//----- nvinfo : EIATTR_MIN_STACK_SIZE
	.align		4
.L_15:
        /*0060*/ 	.byte	0x04, 0x12
        /*0062*/ 	.short	(.L_17 - .L_16)
	.align		4
.L_16:
        /*0064*/ 	.word	index@(my_cubeterp)
        /*0068*/ 	.word	0x00000000


	//----- nvinfo : EIATTR_MIN_STACK_SIZE
	.align		4
.L_17:
        /*006c*/ 	.byte	0x04, 0x12
        /*006e*/ 	.short	(.L_19 - .L_18)
	.align		4
.L_18:
        /*0070*/ 	.word	index@(my_linterp)
        /*0074*/ 	.word	0x00000000


	//----- nvinfo : EIATTR_MIN_STACK_SIZE
	.align		4
.L_19:
        /*0078*/ 	.byte	0x04, 0x12
        /*007a*/ 	.short	(.L_21 - .L_20)
	.align		4
.L_20:
        /*007c*/ 	.word	index@(my_add)
        /*0080*/ 	.word	0x00000000
.L_21:


//--------------------- .nv.compat                --------------------------
	.section	.nv.compat,"",@"SHT_CUDA_COMPAT_INFO"
	.align	4
        /*0000*/ 	.byte	0x02, 0x09, 0x00, 0x00, 0x02, 0x02, 0x01, 0x00, 0x02, 0x05, 0x05, 0x00, 0x03, 0x07, 0x01, 0x01
        /*0010*/ 	.byte	0x02, 0x03, 0x00, 0x00, 0x02, 0x06, 0x01, 0x00, 0x04, 0x0b, 0x08, 0x00, 0x01, 0x00, 0x00, 0x00
        /*0020*/ 	.byte	0x00, 0x00, 0x00, 0x00


//--------------------- .nv.info.my_cubeterp      --------------------------
	.section	.nv.info.my_cubeterp,"",@"SHT_CUDA_INFO"
	.sectionflags	@""
	.align	4


	//----- nvinfo : EIATTR_CUDA_API_VERSION
	.align		4
        /*0000*/ 	.byte	0x04, 0x37
        /*0002*/ 	.short	(.L_23 - .L_22)
.L_22:
        /*0004*/ 	.word	0x00000082


	//----- nvinfo : EIATTR_KPARAM_INFO
	.align		4
.L_23:
        /*0008*/ 	.byte	0x04, 0x17
        /*000a*/ 	.short	(.L_25 - .L_24)
.L_24:
        /*000c*/ 	.word	0x00000000
        /*0010*/ 	.short	0x0007
        /*0012*/ 	.short	0x0030
        /*0014*/ 	.byte	0x00, 0xf0, 0x11, 0x00


	//----- nvinfo : EIATTR_KPARAM_INFO
	.align		4
.L_25:
        /*0018*/ 	.byte	0x04, 0x17
        /*001a*/ 	.short	(.L_27 - .L_26)
.L_26:
        /*001c*/ 	.word	0x00000000
        /*0020*/ 	.short	0x0006
        /*0022*/ 	.short	0x0028
        /*0024*/ 	.byte	0x00, 0xf5, 0x21, 0x00


	//----- nvinfo : EIATTR_KPARAM_INFO
	.align		4
.L_27:
        /*0028*/ 	.byte	0x04, 0x17
        /*002a*/ 	.short	(.L_29 - .L_28)
.L_28:
        /*002c*/ 	.word	0x00000000
        /*0030*/ 	.short	0x0005
        /*0032*/ 	.short	0x0020
        /*0034*/ 	.byte	0x00, 0xf0, 0x11, 0x00


	//----- nvinfo : EIATTR_KPARAM_INFO
	.align		4
.L_29:
        /*0038*/ 	.byte	0x04, 0x17
        /*003a*/ 	.short	(.L_31 - .L_30)
.L_30:
        /*003c*/ 	.word	0x00000000
        /*0040*/ 	.short	0x0004
        /*0042*/ 	.short	0x0018
        /*0044*/ 	.byte	0x00, 0xf5, 0x21, 0x00


	//----- nvinfo : EIATTR_KPARAM_INFO
	.align		4
.L_31:
        /*0048*/ 	.byte	0x04, 0x17
        /*004a*/ 	.short	(.L_33 - .L_32)
.L_32:
        /*004c*/ 	.word	0x00000000
        /*0050*/ 	.short	0x0003
        /*0052*/ 	.short	0x0010
        /*0054*/ 	.byte	0x00, 0xf5, 0x21, 0x00


	//----- nvinfo : EIATTR_KPARAM_INFO
	.align		4
.L_33:
        /*0058*/ 	.byte	0x04, 0x17
        /*005a*/ 	.short	(.L_35 - .L_34)
.L_34:
        /*005c*/ 	.word	0x00000000
        /*0060*/ 	.short	0x0002
        /*0062*/ 	.short	0x0008
        /*0064*/ 	.byte	0x00, 0xf0, 0x11, 0x00


	//----- nvinfo : EIATTR_KPARAM_INFO
	.align		4
.L_35:
        /*0068*/ 	.byte	0x04, 0x17
        /*006a*/ 	.short	(.L_37 - .L_36)
.L_36:
        /*006c*/ 	.word	0x00000000
        /*0070*/ 	.short	0x0001
        /*0072*/ 	.short	0x0004
        /*0074*/ 	.byte	0x00, 0xf0, 0x11, 0x00


	//----- nvinfo : EIATTR_KPARAM_INFO
	.align		4
.L_37:
        /*0078*/ 	.byte	0x04, 0x17
        /*007a*/ 	.short	(.L_39 - .L_38)
.L_38:
        /*007c*/ 	.word	0x00000000
        /*0080*/ 	.short	0x0000
        /*0082*/ 	.short	0x0000
        /*0084*/ 	.byte	0x00, 0xf0, 0x11, 0x00


	//----- nvinfo : EIATTR_SPARSE_MMA_MASK
	.align		4
.L_39:
        /*0088*/ 	.byte	0x03, 0x50
        /*008a*/ 	.short	0x0000


	//----- nvinfo : EIATTR_MAXREG_COUNT
	.align		4
        /*008c*/ 	.byte	0x03, 0x1b
        /*008e*/ 	.short	0x00ff


	//----- nvinfo : EIATTR_MERCURY_ISA_VERSION
	.align		4
        /*0090*/ 	.byte	0x03, 0x5f
        /*0092*/ 	.short	0x0101


	//----- nvinfo : EIATTR_VRC_CTA_INIT_COUNT
	.align		4
        /*0094*/ 	.byte	0x02, 0x4a
	.zero		1
	.zero		1


	//----- nvinfo : EIATTR_EXIT_INSTR_OFFSETS
	.align		4
        /*0098*/ 	.byte	0x04, 0x1c
        /*009a*/ 	.short	(.L_41 - .L_40)


	//   ....[0]....
.L_40:
        /*009c*/ 	.word	0x00000070


	//   ....[1]....
        /*00a0*/ 	.word	0x00000190


	//   ....[2]....
        /*00a4*/ 	.word	0x00000200


	//   ....[3]....
        /*00a8*/ 	.word	0x00001050


	//----- nvinfo : EIATTR_CRS_STACK_SIZE
	.align		4
.L_41:
        /*00ac*/ 	.byte	0x04, 0x1e
        /*00ae*/ 	.short	(.L_43 - .L_42)
.L_42:
        /*00b0*/ 	.word	0x00000000


	//----- nvinfo : EIATTR_CBANK_PARAM_SIZE
	.align		4
.L_43:
        /*00b4*/ 	.byte	0x03, 0x19
        /*00b6*/ 	.short	0x0034


	//----- nvinfo : EIATTR_PARAM_CBANK
	.align		4
        /*00b8*/ 	.byte	0x04, 0x0a
        /*00ba*/ 	.short	(.L_45 - .L_44)
	.align		4
.L_44:
        /*00bc*/ 	.word	index@(.nv.constant0.my_cubeterp)
        /*00c0*/ 	.short	0x0380
        /*00c2*/ 	.short	0x0034


	//----- nvinfo : EIATTR_SW_WAR
	.align		4
.L_45:
        /*00c4*/ 	.byte	0x04, 0x36
        /*00c6*/ 	.short	(.L_47 - .L_46)
.L_46:
        /*00c8*/ 	.word	0x00000008
.L_47:


//--------------------- .nv.info.my_linterp       --------------------------
	.section	.nv.info.my_linterp,"",@"SHT_CUDA_INFO"
	.sectionflags	@""
	.align	4


	//----- nvinfo : EIATTR_CUDA_API_VERSION
	.align		4
        /*0000*/ 	.byte	0x04, 0x37
        /*0002*/ 	.short	(.L_49 - .L_48)
.L_48:
        /*0004*/ 	.word	0x00000082


	//----- nvinfo : EIATTR_KPARAM_INFO
	.align		4
.L_49:
        /*0008*/ 	.byte	0x04, 0x17
        /*000a*/ 	.short	(.L_51 - .L_50)
.L_50:
        /*000c*/ 	.word	0x00000000
        /*0010*/ 	.short	0x0007
        /*0012*/ 	.short	0x0030
        /*0014*/ 	.byte	0x00, 0xf0, 0x11, 0x00


	//----- nvinfo : EIATTR_KPARAM_INFO
	.align		4
.L_51:
        /*0018*/ 	.byte	0x04, 0x17
        /*001a*/ 	.short	(.L_53 - .L_52)
.L_52:
        /*001c*/ 	.word	0x00000000
        /*0020*/ 	.short	0x0006
        /*0022*/ 	.short	0x0028
        /*0024*/ 	.byte	0x00, 0xf5, 0x21, 0x00


	//----- nvinfo : EIATTR_KPARAM_INFO
	.align		4
.L_53:
        /*0028*/ 	.byte	0x04, 0x17
        /*002a*/ 	.short	(.L_55 - .L_54)
.L_54:
        /*002c*/ 	.word	0x00000000
        /*0030*/ 	.short	0x0005
        /*0032*/ 	.short	0x0020
        /*0034*/ 	.byte	0x00, 0xf0, 0x11, 0x00


	//----- nvinfo : EIATTR_KPARAM_INFO
	.align		4
.L_55:
        /*0038*/ 	.byte	0x04, 0x17
        /*003a*/ 	.short	(.L_57 - .L_56)
.L_56:
        /*003c*/ 	.word	0x00000000
        /*0040*/ 	.short	0x0004
        /*0042*/ 	.short	0x0018
        /*0044*/ 	.byte	0x00, 0xf5, 0x21, 0x00


	//----- nvinfo : EIATTR_KPARAM_INFO
	.align		4
.L_57:
        /*0048*/ 	.byte	0x04, 0x17
        /*004a*/ 	.short	(.L_59 - .L_58)
.L_58:
        /*004c*/ 	.word	0x00000000
        /*0050*/ 	.short	0x0003
        /*0052*/ 	.short	0x0010
        /*0054*/ 	.byte	0x00, 0xf5, 0x21, 0x00


	//----- nvinfo : EIATTR_KPARAM_INFO
	.align		4
.L_59:
        /*0058*/ 	.byte	0x04, 0x17
        /*005a*/ 	.short	(.L_61 - .L_60)
.L_60:
        /*005c*/ 	.word	0x00000000
        /*0060*/ 	.short	0x0002
        /*0062*/ 	.short	0x0008
        /*0064*/ 	.byte	0x00, 0xf0, 0x11, 0x00


	//----- nvinfo : EIATTR_KPARAM_INFO
	.align		4
.L_61:
        /*0068*/ 	.byte	0x04, 0x17
        /*006a*/ 	.short	(.L_63 - .L_62)
.L_62:
        /*006c*/ 	.word	0x00000000
        /*0070*/ 	.short	0x0001
        /*0072*/ 	.short	0x0004
        /*0074*/ 	.byte	0x00, 0xf0, 0x11, 0x00


	//----- nvinfo : EIATTR_KPARAM_INFO
	.align		4
.L_63:
        /*0078*/ 	.byte	0x04, 0x17
        /*007a*/ 	.short	(.L_65 - .L_64)
.L_64:
        /*007c*/ 	.word	0x00000000
        /*0080*/ 	.short	0x0000
        /*0082*/ 	.short	0x0000
        /*0084*/ 	.byte	0x00, 0xf0, 0x11, 0x00


	//----- nvinfo : EIATTR_SPARSE_MMA_MASK
	.align		4
.L_65:
        /*0088*/ 	.byte	0x03, 0x50
        /*008a*/ 	.short	0x0000


	//----- nvinfo : EIATTR_MAXREG_COUNT
	.align		4
        /*008c*/ 	.byte	0x03, 0x1b
        /*008e*/ 	.short	0x00ff


	//----- nvinfo : EIATTR_MERCURY_ISA_VERSION
	.align		4
        /*0090*/ 	.byte	0x03, 0x5f
        /*0092*/ 	.short	0x0101


	//----- nvinfo : EIATTR_VRC_CTA_INIT_COUNT
	.align		4
        /*0094*/ 	.byte	0x02, 0x4a
	.zero		1
	.zero		1


	//----- nvinfo : EIATTR_EXIT_INSTR_OFFSETS
	.align		4
        /*0098*/ 	.byte	0x04, 0x1c
        /*009a*/ 	.short	(.L_67 - .L_66)


	//   ....[0]....
.L_66:
        /*009c*/ 	.word	0x00000070


	//   ....[1]....
        /*00a0*/ 	.word	0x00000190


	//   ....[2]....
        /*00a4*/ 	.word	0x00000200


	//   ....[3]....
        /*00a8*/ 	.word	0x000004c0


	//----- nvinfo : EIATTR_CRS_STACK_SIZE
	.align		4
.L_67:
        /*00ac*/ 	.byte	0x04, 0x1e
        /*00ae*/ 	.short	(.L_69 - .L_68)
.L_68:
        /*00b0*/ 	.word	0x00000000


	//----- nvinfo : EIATTR_CBANK_PARAM_SIZE
	.align		4
.L_69:
        /*00b4*/ 	.byte	0x03, 0x19
        /*00b6*/ 	.short	0x0034


	//----- nvinfo : EIATTR_PARAM_CBANK
	.align		4
        /*00b8*/ 	.byte	0x04, 0x0a
        /*00ba*/ 	.short	(.L_71 - .L_70)
	.align		4
.L_70:
        /*00bc*/ 	.word	index@(.nv.constant0.my_linterp)
        /*00c0*/ 	.short	0x0380
        /*00c2*/ 	.short	0x0034


	//----- nvinfo : EIATTR_SW_WAR
	.align		4
.L_71:
        /*00c4*/ 	.byte	0x04, 0x36
        /*00c6*/ 	.short	(.L_73 - .L_72)
.L_72:
        /*00c8*/ 	.word	0x00000008
.L_73:


//--------------------- .nv.info.my_add           --------------------------
	.section	.nv.info.my_add,"",@"SHT_CUDA_INFO"
	.sectionflags	@""
	.align	4


	//----- nvinfo : EIATTR_CUDA_API_VERSION
	.align		4
        /*0000*/ 	.byte	0x04, 0x37
        /*0002*/ 	.short	(.L_75 - .L_74)
.L_74:
        /*0004*/ 	.word	0x00000082


	//----- nvinfo : EIATTR_KPARAM_INFO
	.align		4
.L_75:
        /*0008*/ 	.byte	0x04, 0x17
        /*000a*/ 	.short	(.L_77 - .L_76)
.L_76:
        /*000c*/ 	.word	0x00000000
        /*0010*/ 	.short	0x0002
        /*0012*/ 	.short	0x0010
        /*0014*/ 	.byte	0x00, 0xf5, 0x21, 0x00


	//----- nvinfo : EIATTR_KPARAM_INFO
	.align		4
.L_77:
        /*0018*/ 	.byte	0x04, 0x17
        /*001a*/ 	.short	(.L_79 - .L_78)
.L_78:
        /*001c*/ 	.word	0x00000000
        /*0020*/ 	.short	0x0001
        /*0022*/ 	.short	0x0008
        /*0024*/ 	.byte	0x00, 0xf5, 0x21, 0x00


	//----- nvinfo : EIATTR_KPARAM_INFO
	.align		4
.L_79:
        /*0028*/ 	.byte	0x04, 0x17
        /*002a*/ 	.short	(.L_81 - .L_80)
.L_80:
        /*002c*/ 	.word	0x00000000
        /*0030*/ 	.short	0x0000
        /*0032*/ 	.short	0x0000
        /*0034*/ 	.byte	0x00, 0xf5, 0x21, 0x00


	//----- nvinfo : EIATTR_SPARSE_MMA_MASK
	.align		4
.L_81:
        /*0038*/ 	.byte	0x03, 0x50
        /*003a*/ 	.short	0x0000


	//----- nvinfo : EIATTR_MAXREG_COUNT
	.align		4
        /*003c*/ 	.byte	0x03, 0x1b
        /*003e*/ 	.short	0x00ff


	//----- nvinfo : EIATTR_MERCURY_ISA_VERSION
	.align		4
        /*0040*/ 	.byte	0x03, 0x5f
        /*0042*/ 	.short	0x0101


	//----- nvinfo : EIATTR_VRC_CTA_INIT_COUNT
	.align		4
        /*0044*/ 	.byte	0x02, 0x4a
	.zero		1
	.zero		1


	//----- nvinfo : EIATTR_EXIT_INSTR_OFFSETS
	.align		4
        /*0048*/ 	.byte	0x04, 0x1c
        /*004a*/ 	.short	(.L_83 - .L_82)


	//   ....[0]....
.L_82:
        /*004c*/ 	.word	0x00000110


	//----- nvinfo : EIATTR_CBANK_PARAM_SIZE
	.align		4
.L_83:
        /*0050*/ 	.byte	0x03, 0x19
        /*0052*/ 	.short	0x0018


	//----- nvinfo : EIATTR_PARAM_CBANK
	.align		4
        /*0054*/ 	.byte	0x04, 0x0a
        /*0056*/ 	.short	(.L_85 - .L_84)
	.align		4
.L_84:
        /*0058*/ 	.word	index@(.nv.constant0.my_add)
        /*005c*/ 	.short	0x0380
        /*005e*/ 	.short	0x0018


	//----- nvinfo : EIATTR_SW_WAR
	.align		4
.L_85:
        /*0060*/ 	.byte	0x04, 0x36
        /*0062*/ 	.short	(.L_87 - .L_86)
.L_86:
        /*0064*/ 	.word	0x00000008
.L_87:


//--------------------- .nv.callgraph             --------------------------
	.section	.nv.callgraph,"",@"SHT_CUDA_CALLGRAPH"
	.align	4
	.sectionentsize	8
	.align		4
        /*0000*/ 	.word	0x00000000
	.align		4
        /*0004*/ 	.word	0xffffffff
	.align		4
        /*0008*/ 	.word	0x00000000
	.align		4
        /*000c*/ 	.word	0xfffffffe
	.align		4
        /*0010*/ 	.word	0x00000000
	.align		4
        /*0014*/ 	.word	0xfffffffd
	.align		4
        /*0018*/ 	.word	0x00000000
	.align		4
        /*001c*/ 	.word	0xfffffffc


//--------------------- .text.my_cubeterp         --------------------------
	.section	.text.my_cubeterp,"ax",@progbits
	.align	128
        .global         my_cubeterp
        .type           my_cubeterp,@function
        .size           my_cubeterp,(.L_x_49 - my_cubeterp)
        .other          my_cubeterp,@"STO_CUDA_ENTRY STV_DEFAULT"
my_cubeterp:
.text.my_cubeterp:
[----:B------:R-:W-:Y:S01]  /*0000*/  LDC R1, c[0x0][0x37c] ;  /* 0x0000df00ff017b82 */ /* 0x000fe20000000800 */
[----:B------:R-:W0:Y:S01]  /*0010*/  S2R R2, SR_CTAID.X ;  /* 0x0000000000027919 */ /* 0x000e220000002500 */
[----:B------:R-:W0:Y:S01]  /*0020*/  LDCU UR4, c[0x0][0x360] ;  /* 0x00006c00ff0477ac */ /* 0x000e220008000800 */
[----:B------:R-:W0:Y:S01]  /*0030*/  S2R R3, SR_TID.X ;  /* 0x0000000000037919 */ /* 0x000e220000002100 */
[----:B------:R-:W1:Y:S01]  /*0040*/  LDCU UR5, c[0x0][0x3a0] ;  /* 0x00007400ff0577ac */ /* 0x000e620008000800 */
[----:B0-----:R-:W-:-:S05]  /*0050*/  IMAD R2, R2, UR4, R3 ;  /* 0x0000000402027c24 */ /* 0x001fca000f8e0203 */
[----:B-1----:R-:W-:-:S13]  /*0060*/  ISETP.GE.AND P0, PT, R2, UR5, PT ;  /* 0x0000000502007c0c */ /* 0x002fda000bf06270 */
[----:B------:R-:W-:Y:S05]  /*0070*/  @P0 EXIT ;  /* 0x000000000000094d */ /* 0x000fea0003800000 */
[----:B------:R-:W0:Y:S01]  /*0080*/  LDC.64 R6, c[0x0][0x398] ;  /* 0x0000e600ff067b82 */ /* 0x000e220000000a00 */
[----:B------:R-:W1:Y:S07]  /*0090*/  LDCU.64 UR4, c[0x0][0x358] ;  /* 0x00006b00ff0477ac */ /* 0x000e6e0008000a00 */
[----:B------:R-:W2:Y:S08]  /*00a0*/  LDC R9, c[0x0][0x388] ;  /* 0x0000e200ff097b82 */ /* 0x000eb00000000800 */
[----:B------:R-:W3:Y:S01]  /*00b0*/  LDC.64 R4, c[0x0][0x380] ;  /* 0x0000e000ff047b82 */ /* 0x000ee20000000a00 */
[----:B0-----:R-:W-:-:S06]  /*00c0*/  IMAD.WIDE R6, R2, 0x4, R6 ;  /* 0x0000000402067825 */ /* 0x001fcc00078e0206 */
[----:B-1----:R-:W4:Y:S01]  /*00d0*/  LDG.E R7, desc[UR4][R6.64] ;  /* 0x0000000406077981 */ /* 0x002f22000c1e1900 */
[----:B--2---:R-:W-:-:S04]  /*00e0*/  IADD3 R0, PT, PT, R9, -0x1, RZ ;  /* 0xffffffff09007810 */ /* 0x004fc80007ffe0ff */
[----:B------:R-:W-:-:S05]  /*00f0*/  I2FP.F32.S32 R3, R0 ;  /* 0x0000000000037245 */ /* 0x000fca0000201400 */
[----:B---3--:R-:W-:-:S05]  /*0100*/  FFMA R0, R3, R5, R4 ;  /* 0x0000000503007223 */ /* 0x008fca0000000004 */
[----:B----4-:R-:W-:-:S13]  /*0110*/  FSETP.NEU.AND P0, PT, R7, R0, PT ;  /* 0x000000000700720b */ /* 0x010fda0003f0d000 */
[----:B------:R-:W-:Y:S05]  /*0120*/  @P0 BRA `(.L_x_0) ;  /* 0x00000000001c0947 */ /* 0x000fea0003800000 */
[----:B------:R-:W0:Y:S08]  /*0130*/  LDC.64 R4, c[0x0][0x390] ;  /* 0x0000e400ff047b82 */ /* 0x000e300000000a00 */
[----:B------:R-:W1:Y:S01]  /*0140*/  LDC.64 R6, c[0x0][0x3a8] ;  /* 0x0000ea00ff067b82 */ /* 0x000e620000000a00 */
[----:B0-----:R-:W-:-:S06]  /*0150*/  IMAD.WIDE R4, R9, 0x4, R4 ;  /* 0x0000000409047825 */ /* 0x001fcc00078e0204 */
[----:B------:R-:W2:Y:S01]  /*0160*/  LDG.E R5, desc[UR4][R4.64+-0x4] ;  /* 0xfffffc0404057981 */ /* 0x000ea2000c1e1900 */
[----:B-1----:R-:W-:-:S05]  /*0170*/  IMAD.WIDE R2, R2, 0x4, R6 ;  /* 0x0000000402027825 */ /* 0x002fca00078e0206 */
[----:B--2---:R-:W-:Y:S01]  /*0180*/  STG.E desc[UR4][R2.64], R5 ;  /* 0x0000000502007986 */ /* 0x004fe2000c101904 */
[----:B------:R-:W-:Y:S05]  /*0190*/  EXIT ;  /* 0x000000000000794d */ /* 0x000fea0003800000 */
.L_x_0:
[----:B------:R-:W-:-:S04]  /*01a0*/  FSETP.GT.AND P0, PT, R7, R0, PT ;  /* 0x000000000700720b */ /* 0x000fc80003f04000 */
[----:B------:R-:W-:-:S13]  /*01b0*/  FSETP.GEU.AND P0, PT, R7, R4, !P0 ;  /* 0x000000040700720b */ /* 0x000fda000470e000 */
[----:B------:R-:W0:Y:S08]  /*01c0*/  @!P0 LDC.64 R8, c[0x0][0x3a8] ;  /* 0x0000ea00ff088b82 */ /* 0x000e300000000a00 */
[----:B------:R-:W1:Y:S01]  /*01d0*/  @!P0 LDC R3, c[0x0][0x3b0] ;  /* 0x0000ec00ff038b82 */ /* 0x000e620000000800 */
[----:B0-----:R-:W-:-:S05]  /*01e0*/  @!P0 IMAD.WIDE R8, R2, 0x4, R8 ;  /* 0x0000000402088825 */ /* 0x001fca00078e0208 */
[----:B-1----:R0:W-:Y:S01]  /*01f0*/  @!P0 STG.E desc[UR4][R8.64], R3 ;  /* 0x0000000308008986 */ /* 0x0021e2000c101904 */
[----:B------:R-:W-:Y:S05]  /*0200*/  @!P0 EXIT ;  /* 0x000000000000894d */ /* 0x000fea0003800000 */
[----:B------:R-:W0:Y:S01]  /*0210*/  MUFU.RCP R6, R5 ;  /* 0x0000000500067308 */ /* 0x000e220000001000 */
[----:B------:R-:W-:Y:S01]  /*0220*/  FADD R0, R7, -R4 ;  /* 0x8000000407007221 */ /* 0x000fe20000000000 */
[----:B------:R-:W-:Y:S06]  /*0230*/  BSSY.RECONVERGENT B0, `(.L_x_1) ;  /* 0x000000d000007945 */ /* 0x000fec0003800200 */
[----:B------:R-:W1:Y:S01]  /*0240*/  FCHK P0, R0, R5 ;  /* 0x0000000500007302 */ /* 0x000e620000000000 */
[----:B0-----:R-:W-:-:S04]  /*0250*/  FFMA R3, R6, -R5, 1 ;  /* 0x3f80000006037423 */ /* 0x001fc80000000805 */
[----:B------:R-:W-:-:S04]  /*0260*/  FFMA R3, R6, R3, R6 ;  /* 0x0000000306037223 */ /* 0x000fc80000000006 */
[----:B------:R-:W-:-:S04]  /*0270*/  FFMA R4, R0, R3, RZ ;  /* 0x0000000300047223 */ /* 0x000fc800000000ff */
[----:B------:R-:W-:-:S04]  /*0280*/  FFMA R6, R4, -R5, R0 ;  /* 0x8000000504067223 */ /* 0x000fc80000000000 */
[----:B------:R-:W-:Y:S01]  /*0290*/  FFMA R6, R3, R6, R4 ;  /* 0x0000000603067223 */ /* 0x000fe20000000004 */
[----:B-1----:R-:W-:Y:S06]  /*02a0*/  @!P0 BRA `(.L_x_2) ;  /* 0x0000000000148947 */ /* 0x002fec0003800000 */
[----:B------:R-:W0:Y:S01]  /*02b0*/  LDCU UR6, c[0x0][0x384] ;  /* 0x00007080ff0677ac */ /* 0x000e220008000800 */
[----:B------:R-:W-:Y:S02]  /*02c0*/  MOV R12, 0x2f0 ;  /* 0x000002f0000c7802 */ /* 0x000fe40000000f00 */
[----:B0-----:R-:W-:-:S07]  /*02d0*/  MOV R3, UR6 ;  /* 0x0000000600037c02 */ /* 0x001fce0008000f00 */
[----:B------:R-:W-:Y:S05]  /*02e0*/  CALL.REL.NOINC `($__internal_0_$__cuda_sm3x_div_rn_noftz_f32_slowpath) ;  /* 0x0000000c005c7944 */ /* 0x000fea0003c00000 */
[----:B------:R-:W-:-:S07]  /*02f0*/  MOV R6, R3 ;  /* 0x0000000300067202 */ /* 0x000fce0000000f00 */
.L_x_2:
[----:B------:R-:W-:Y:S05]  /*0300*/  BSYNC.RECONVERGENT B0 ;  /* 0x0000000000007941 */ /* 0x000fea0003800200 */
.L_x_1:
[----:B------:R-:W0:Y:S01]  /*0310*/  F2I.TRUNC.NTZ R6, R6 ;  /* 0x0000000600067305 */ /* 0x000e22000020f100 */
[----:B------:R-:W1:Y:S01]  /*0320*/  LDC.64 R4, c[0x0][0x390] ;  /* 0x0000e400ff047b82 */ /* 0x000e620000000a00 */
[----:B------:R-:W-:Y:S01]  /*0330*/  BSSY.RECONVERGENT B0, `(.L_x_3) ;  /* 0x000009d000007945 */ /* 0x000fe20003800200 */
[C---:B0-----:R-:W-:Y:S01]  /*0340*/  ISETP.NE.AND P0, PT, R6.reuse, 0x1, PT ;  /* 0x000000010600780c */ /* 0x041fe20003f05270 */
[----:B-1----:R-:W-:-:S12]  /*0350*/  IMAD.WIDE R4, R6, 0x4, R4 ;  /* 0x0000000406047825 */ /* 0x002fd800078e0204 */
[----:B------:R-:W-:Y:S05]  /*0360*/  @!P0 BRA `(.L_x_4) ;  /* 0x0000000400e48947 */ /* 0x000fea0003800000 */
[----:B------:R-:W-:-:S13]  /*0370*/  ISETP.NE.AND P0, PT, R6, RZ, PT ;  /* 0x000000ff0600720c */ /* 0x000fda0003f05270 */
[----:B------:R-:W-:Y:S05]  /*0380*/  @P0 BRA `(.L_x_5) ;  /* 0x0000000000280947 */ /* 0x000fea0003800000 */
[----:B------:R-:W0:Y:S02]  /*0390*/  LDC.64 R12, c[0x0][0x390] ;  /* 0x0000e400ff0c7b82 */ /* 0x000e240000000a00 */
[----:B0-----:R-:W2:Y:S04]  /*03a0*/  LDG.E R0, desc[UR4][R12.64+0x4] ;  /* 0x000004040c007981 */ /* 0x001ea8000c1e1900 */
[----:B------:R-:W2:Y:S04]  /*03b0*/  LDG.E R9, desc[UR4][R12.64] ;  /* 0x000000040c097981 */ /* 0x000ea8000c1e1900 */
[----:B------:R-:W3:Y:S01]  /*03c0*/  LDG.E R3, desc[UR4][R12.64+0x8] ;  /* 0x000008040c037981 */ /* 0x000ee2000c1e1900 */
[C---:B--2---:R-:W-:Y:S01]  /*03d0*/  FADD R9, R0.reuse, -R9 ;  /* 0x8000000900097221 */ /* 0x044fe20000000000 */
[----:B---3--:R-:W-:-:S04]  /*03e0*/  FADD R0, -R0, R3 ;  /* 0x0000000300007221 */ /* 0x008fc80000000100 */
[----:B------:R-:W-:Y:S01]  /*03f0*/  MOV R8, R9 ;  /* 0x0000000900087202 */ /* 0x000fe20000000f00 */
[----:B------:R-:W-:-:S04]  /*0400*/  FADD R0, R9, R0 ;  /* 0x0000000009007221 */ /* 0x000fc80000000000 */
[----:B------:R-:W-:Y:S01]  /*0410*/  FMUL R10, R0, 0.5 ;  /* 0x3f000000000a7820 */ /* 0x000fe20000400000 */
[----:B------:R-:W-:Y:S06]  /*0420*/  BRA `(.L_x_6) ;  /* 0x0000000800347947 */ /* 0x000fec0003800000 */
.L_x_5:
[----:B------:R-:W0:Y:S02]  /*0430*/  LDC R0, c[0x0][0x388] ;  /* 0x0000e200ff007b82 */ /* 0x000e240000000800 */
[----:B0-----:R-:W-:-:S04]  /*0440*/  IADD3 R3, PT, PT, R0, -0x3, RZ ;  /* 0xfffffffd00037810 */ /* 0x001fc80007ffe0ff */
[----:B------:R-:W-:-:S13]  /*0450*/  ISETP.NE.AND P0, PT, R6, R3, PT ;  /* 0x000000030600720c */ /* 0x000fda0003f05270 */
[----:B------:R-:W-:Y:S05]  /*0460*/  @P0 BRA `(.L_x_7) ;  /* 0x0000000000880947 */ /* 0x000fea0003800000 */
[----:B------:R-:W2:Y:S04]  /*0470*/  LDG.E R0, desc[UR4][R4.64+-0x4] ;  /* 0xfffffc0404007981 */ /* 0x000ea8000c1e1900 */
[----:B------:R-:W2:Y:S04]  /*0480*/  LDG.E R3, desc[UR4][R4.64+-0x8] ;  /* 0xfffff80404037981 */ /* 0x000ea8000c1e1900 */
[----:B------:R-:W3:Y:S04]  /*0490*/  LDG.E R9, desc[UR4][R4.64] ;  /* 0x0000000404097981 */ /* 0x000ee8000c1e1900 */
[----:B------:R-:W4:Y:S04]  /*04a0*/  LDG.E R10, desc[UR4][R4.64+0x4] ;  /* 0x00000404040a7981 */ /* 0x000f28000c1e1900 */
[----:B------:R-:W5:Y:S01]  /*04b0*/  LDG.E R11, desc[UR4][R4.64+0x8] ;  /* 0x00000804040b7981 */ /* 0x000f62000c1e1900 */
[----:B------:R-:W-:Y:S01]  /*04c0*/  BSSY.RECONVERGENT B1, `(.L_x_8) ;  /* 0x0000019000017945 */ /* 0x000fe20003800200 */
[C---:B--2---:R-:W-:Y:S01]  /*04d0*/  FADD R3, R0.reuse, -R3 ;  /* 0x8000000300037221 */ /* 0x044fe20000000000 */
[----:B---3--:R-:W-:Y:S01]  /*04e0*/  FADD R0, -R0, R9 ;  /* 0x0000000900007221 */ /* 0x008fe20000000100 */
[----:B----4-:R-:W-:-:S03]  /*04f0*/  FADD R8, -R9, R10 ;  /* 0x0000000a09087221 */ /* 0x010fc60000000100 */
[C-C-:B------:R-:W-:Y:S01]  /*0500*/  FADD R12, -R3.reuse, R0.reuse ;  /* 0x00000000030c7221 */ /* 0x140fe20000000100 */
[----:B------:R-:W-:Y:S01]  /*0510*/  FADD R3, R3, R0 ;  /* 0x0000000003037221 */ /* 0x000fe20000000000 */
[----:B-----5:R-:W-:-:S03]  /*0520*/  FADD R11, -R10, R11 ;  /* 0x0000000b0a0b7221 */ /* 0x020fc60000000100 */
[----:B------:R-:W-:Y:S01]  /*0530*/  FFMA R12, |R3|, 0.5, |R12| ;  /* 0x3f000000030c7823 */ /* 0x000fe2000000060c */
[C-C-:B------:R-:W-:Y:S01]  /*0540*/  FADD R10, -R8.reuse, R11.reuse ;  /* 0x0000000b080a7221 */ /* 0x140fe20000000100 */
[----:B------:R-:W-:-:S04]  /*0550*/  FADD R9, R8, R11 ;  /* 0x0000000b08097221 */ /* 0x000fc80000000000 */
[----:B------:R-:W-:-:S04]  /*0560*/  FFMA R3, |R9|, 0.5, |R10| ;  /* 0x3f00000009037823 */ /* 0x000fc8000000060a */
[----:B------:R-:W-:Y:S01]  /*0570*/  FADD R13, R3, R12 ;  /* 0x0000000c030d7221 */ /* 0x000fe20000000000 */
[----:B------:R-:W-:-:S03]  /*0580*/  FMUL R3, R0, R3 ;  /* 0x0000000300037220 */ /* 0x000fc60000400000 */
[----:B------:R-:W0:Y:S01]  /*0590*/  MUFU.RCP R10, R13 ;  /* 0x0000000d000a7308 */ /* 0x000e220000001000 */
[----:B------:R-:W-:-:S07]  /*05a0*/  FFMA R0, R8, R12, R3 ;  /* 0x0000000c08007223 */ /* 0x000fce0000000003 */
[----:B------:R-:W1:Y:S01]  /*05b0*/  FCHK P0, R0, R13 ;  /* 0x0000000d00007302 */ /* 0x000e620000000000 */
[----:B0-----:R-:W-:-:S04]  /*05c0*/  FFMA R11, -R13, R10, 1 ;  /* 0x3f8000000d0b7423 */ /* 0x001fc8000000010a */
[----:B------:R-:W-:-:S04]  /*05d0*/  FFMA R11, R10, R11, R10 ;  /* 0x0000000b0a0b7223 */ /* 0x000fc8000000000a */
[----:B------:R-:W-:-:S04]  /*05e0*/  FFMA R10, R0, R11, RZ ;  /* 0x0000000b000a7223 */ /* 0x000fc800000000ff */
[----:B------:R-:W-:-:S04]  /*05f0*/  FFMA R3, -R13, R10, R0 ;  /* 0x0000000a0d037223 */ /* 0x000fc80000000100 */
[----:B------:R-:W-:Y:S01]  /*0600*/  FFMA R3, R11, R3, R10 ;  /* 0x000000030b037223 */ /* 0x000fe2000000000a */
[----:B-1----:R-:W-:Y:S06]  /*0610*/  @!P0 BRA `(.L_x_9) ;  /* 0x00000000000c8947 */ /* 0x002fec0003800000 */
[----:B------:R-:W-:Y:S02]  /*0620*/  MOV R3, R13 ;  /* 0x0000000d00037202 */ /* 0x000fe40000000f00 */
[----:B------:R-:W-:-:S07]  /*0630*/  MOV R12, 0x650 ;  /* 0x00000650000c7802 */ /* 0x000fce0000000f00 */
[----:B------:R-:W-:Y:S05]  /*0640*/  CALL.REL.NOINC `($__internal_0_$__cuda_sm3x_div_rn_noftz_f32_slowpath) ;  /* 0x0000000800847944 */ /* 0x000fea0003c00000 */
.L_x_9:
[----:B------:R-:W-:Y:S05]  /*0650*/  BSYNC.RECONVERGENT B1 ;  /* 0x0000000000017941 */ /* 0x000fea0003800200 */
.L_x_8:
[----:B------:R-:W-:Y:S01]  /*0660*/  FMUL R10, R9, 0.5 ;  /* 0x3f000000090a7820 */ /* 0x000fe20000400000 */
[----:B------:R-:W-:Y:S01]  /*0670*/  MOV R9, R3 ;  /* 0x0000000300097202 */ /* 0x000fe20000000f00 */
[----:B------:R-:W-:Y:S06]  /*0680*/  BRA `(.L_x_6) ;  /* 0x00000004009c7947 */ /* 0x000fec0003800000 */
.L_x_7:
[----:B------:R-:W-:-:S04]  /*0690*/  IADD3 R3, PT, PT, R0, -0x2, RZ ;  /* 0xfffffffe00037810 */ /* 0x000fc80007ffe0ff */
[----:B------:R-:W-:-:S13]  /*06a0*/  ISETP.NE.AND P0, PT, R6, R3, PT ;  /* 0x000000030600720c */ /* 0x000fda0003f05270 */
[----:B------:R-:W-:Y:S05]  /*06b0*/  @P0 BRA `(.L_x_10) ;  /* 0x0000000000240947 */ /* 0x000fea0003800000 */
[----:B------:R-:W2:Y:S04]  /*06c0*/  LDG.E R10, desc[UR4][R4.64] ;  /* 0x00000004040a7981 */ /* 0x000ea8000c1e1900 */
[----:B------:R-:W2:Y:S04]  /*06d0*/  LDG.E R3, desc[UR4][R4.64+-0x4] ;  /* 0xfffffc0404037981 */ /* 0x000ea8000c1e1900 */
[----:B------:R-:W3:Y:S01]  /*06e0*/  LDG.E R9, desc[UR4][R4.64+0x4] ;  /* 0x0000040404097981 */ /* 0x000ee2000c1e1900 */
[C---:B--2---:R-:W-:Y:S01]  /*06f0*/  FADD R3, R10.reuse, -R3 ;  /* 0x800000030a037221 */ /* 0x044fe20000000000 */
[----:B---3--:R-:W-:-:S04]  /*0700*/  FADD R10, -R10, R9 ;  /* 0x000000090a0a7221 */ /* 0x008fc80000000100 */
[----:B------:R-:W-:Y:S01]  /*0710*/  FADD R3, R3, R10 ;  /* 0x0000000a03037221 */ /* 0x000fe20000000000 */
[----:B------:R-:W-:-:S03]  /*0720*/  MOV R8, R10 ;  /* 0x0000000a00087202 */ /* 0x000fc60000000f00 */
[----:B------:R-:W-:Y:S01]  /*0730*/  FMUL R9, R3, 0.5 ;  /* 0x3f00000003097820 */ /* 0x000fe20000400000 */
[----:B------:R-:W-:Y:S06]  /*0740*/  BRA `(.L_x_6) ;  /* 0x00000004006c7947 */ /* 0x000fec0003800000 */
.L_x_10:
[----:B------:R-:W2:Y:S04]  /*0750*/  LDG.E R9, desc[UR4][R4.64+-0x4] ;  /* 0xfffffc0404097981 */ /* 0x000ea8000c1e1900 */
[----:B------:R-:W2:Y:S04]  /*0760*/  LDG.E R0, desc[UR4][R4.64+-0x8] ;  /* 0xfffff80404007981 */ /* 0x000ea8000c1e1900 */
[----:B------:R-:W3:Y:S04]  /*0770*/  LDG.E R8, desc[UR4][R4.64] ;  /* 0x0000000404087981 */ /* 0x000ee8000c1e1900 */
[----:B------:R-:W4:Y:S04]  /*0780*/  LDG.E R11, desc[UR4][R4.64+0x4] ;  /* 0x00000404040b7981 */ /* 0x000f28000c1e1900 */
[----:B------:R-:W5:Y:S04]  /*0790*/  LDG.E R10, desc[UR4][R4.64+0x8] ;  /* 0x00000804040a7981 */ /* 0x000f68000c1e1900 */
[----:B------:R-:W5:Y:S01]  /*07a0*/  LDG.E R3, desc[UR4][R4.64+0xc] ;  /* 0x00000c0404037981 */ /* 0x000f62000c1e1900 */
[----:B------:R-:W-:Y:S01]  /*07b0*/  BSSY.RECONVERGENT B1, `(.L_x_11) ;  /* 0x000001b000017945 */ /* 0x000fe20003800200 */
[----:B--2---:R-:W-:Y:S01]  /*07c0*/  FADD R0, R9, -R0 ;  /* 0x8000000009007221 */ /* 0x004fe20000000000 */
[C---:B---3--:R-:W-:Y:S01]  /*07d0*/  FADD R9, R8.reuse, -R9 ;  /* 0x8000000908097221 */ /* 0x048fe20000000000 */
[----:B----4-:R-:W-:-:S03]  /*07e0*/  FADD R8, -R8, R11 ;  /* 0x0000000b08087221 */ /* 0x010fc60000000100 */
[C-C-:B------:R-:W-:Y:S01]  /*07f0*/  FADD R12, -R0.reuse, R9.reuse ;  /* 0x00000009000c7221 */ /* 0x140fe20000000100 */
[----:B------:R-:W-:Y:S01]  /*0800*/  FADD R15, R0, R9 ;  /* 0x00000009000f7221 */ /* 0x000fe20000000000 */
[----:B-----5:R-:W-:-:S03]  /*0810*/  FADD R11, -R11, R10 ;  /* 0x0000000a0b0b7221 */ /* 0x020fc60000000100 */
[----:B------:R-:W-:Y:S01]  /*0820*/  FFMA R15, |R15|, 0.5, |R12| ;  /* 0x3f0000000f0f7823 */ /* 0x000fe2000000060c */
[C-C-:B------:R-:W-:Y:S01]  /*0830*/  FADD R0, -R8.reuse, R11.reuse ;  /* 0x0000000b08007221 */ /* 0x140fe20000000100 */
[----:B------:R-:W-:Y:S01]  /*0840*/  FADD R13, R8, R11 ;  /* 0x0000000b080d7221 */ /* 0x000fe20000000000 */
[----:B------:R-:W-:-:S03]  /*0850*/  FADD R10, -R10, R3 ;  /* 0x000000030a0a7221 */ /* 0x000fc60000000100 */
        /* <DEDUP_REMOVED lines=15> */
[----:B------:R-:W-:-:S07]  /*0950*/  MOV R12, R3 ;  /* 0x00000003000c7202 */ /* 0x000fce0000000f00 */
.L_x_12:
[----:B------:R-:W-:Y:S05]  /*0960*/  BSYNC.RECONVERGENT B1 ;  /* 0x0000000000017941 */ /* 0x000fea0003800200 */
.L_x_11:
[C-C-:B------:R-:W-:Y:S01]  /*0970*/  FADD R0, -R11.reuse, R10.reuse ;  /* 0x0000000a0b007221 */ /* 0x140fe20000000100 */
[----:B------:R-:W-:Y:S01]  /*0980*/  FADD R3, R11, R10 ;  /* 0x0000000a0b037221 */ /* 0x000fe20000000000 */
[C-C-:B------:R-:W-:Y:S01]  /*0990*/  FADD R10, R8.reuse, -R9.reuse ;  /* 0x80000009080a7221 */ /* 0x140fe20000000000 */
[C---:B------:R-:W-:Y:S01]  /*09a0*/  FADD R9, R8.reuse, R9 ;  /* 0x0000000908097221 */ /* 0x040fe20000000000 */
[----:B------:R-:W-:Y:S01]  /*09b0*/  BSSY.RECONVERGENT B1, `(.L_x_13) ;  /* 0x0000013000017945 */ /* 0x000fe20003800200 */
[----:B------:R-:W-:Y:S02]  /*09c0*/  FFMA R3, |R3|, 0.5, |R0| ;  /* 0x3f00000003037823 */ /* 0x000fe40000000600 */
[----:B------:R-:W-:Y:S02]  /*09d0*/  FFMA R10, |R9|, 0.5, |R10| ;  /* 0x3f000000090a7823 */ /* 0x000fe4000000060a */
[----:B------:R-:W-:Y:S02]  /*09e0*/  FMUL R0, R8, R3 ;  /* 0x0000000308007220 */ /* 0x000fe40000400000 */
[----:B------:R-:W-:-:S02]  /*09f0*/  FADD R13, R3, R10 ;  /* 0x0000000a030d7221 */ /* 0x000fc40000000000 */
[----:B------:R-:W-:Y:S02]  /*0a00*/  FFMA R0, R11, R10, R0 ;  /* 0x0000000a0b007223 */ /* 0x000fe40000000000 */
[----:B------:R-:W0:Y:S08]  /*0a10*/  MUFU.RCP R9, R13 ;  /* 0x0000000d00097308 */ /* 0x000e300000001000 */
[----:B------:R-:W1:Y:S01]  /*0a20*/  FCHK P0, R0, R13 ;  /* 0x0000000d00007302 */ /* 0x000e620000000000 */
[----:B0-----:R-:W-:-:S04]  /*0a30*/  FFMA R14, -R13, R9, 1 ;  /* 0x3f8000000d0e7423 */ /* 0x001fc80000000109 */
[----:B------:R-:W-:Y:S01]  /*0a40*/  FFMA R3, R9, R14, R9 ;  /* 0x0000000e09037223 */ /* 0x000fe20000000009 */
[----:B------:R-:W-:-:S03]  /*0a50*/  MOV R9, R12 ;  /* 0x0000000c00097202 */ /* 0x000fc60000000f00 */
        /* <DEDUP_REMOVED lines=8> */
.L_x_14:
[----:B------:R-:W-:Y:S05]  /*0ae0*/  BSYNC.RECONVERGENT B1 ;  /* 0x0000000000017941 */ /* 0x000fea0003800200 */
.L_x_13:
[----:B------:R-:W-:Y:S05]  /*0af0*/  BRA `(.L_x_6) ;  /* 0x0000000000807947 */ /* 0x000fea0003800000 */
.L_x_4:
[----:B------:R-:W0:Y:S02]  /*0b00*/  LDC.64 R10, c[0x0][0x390] ;  /* 0x0000e400ff0a7b82 */ /* 0x000e240000000a00 */
[----:B0-----:R-:W2:Y:S04]  /*0b10*/  LDG.E R8, desc[UR4][R10.64+0x4] ;  /* 0x000004040a087981 */ /* 0x001ea8000c1e1900 */
[----:B------:R-:W2:Y:S04]  /*0b20*/  LDG.E R3, desc[UR4][R10.64] ;  /* 0x000000040a037981 */ /* 0x000ea8000c1e1900 */
[----:B------:R-:W3:Y:S04]  /*0b30*/  LDG.E R9, desc[UR4][R10.64+0x8] ;  /* 0x000008040a097981 */ /* 0x000ee8000c1e1900 */
[----:B------:R-:W4:Y:S04]  /*0b40*/  LDG.E R0, desc[UR4][R10.64+0xc] ;  /* 0x00000c040a007981 */ /* 0x000f28000c1e1900 */
[----:B------:R-:W5:Y:S01]  /*0b50*/  LDG.E R13, desc[UR4][R10.64+0x10] ;  /* 0x000010040a0d7981 */ /* 0x000f62000c1e1900 */
[C---:B--2---:R-:W-:Y:S01]  /*0b60*/  FADD R3, R8.reuse, -R3 ;  /* 0x8000000308037221 */ /* 0x044fe20000000000 */
[----:B---3--:R-:W-:Y:S01]  /*0b70*/  FADD R8, -R8, R9 ;  /* 0x0000000908087221 */ /* 0x008fe20000000100 */
[----:B----4-:R-:W-:-:S03]  /*0b80*/  FADD R9, -R9, R0 ;  /* 0x0000000009097221 */ /* 0x010fc60000000100 */
[----:B------:R-:W-:Y:S01]  /*0b90*/  FADD R14, -R3, R8 ;  /* 0x00000008030e7221 */ /* 0x000fe20000000100 */
[----:B-----5:R-:W-:Y:S01]  /*0ba0*/  FADD R0, -R0, R13 ;  /* 0x0000000d00007221 */ /* 0x020fe20000000100 */
[----:B------:R-:W-:-:S03]  /*0bb0*/  FADD R3, R8, R9 ;  /* 0x0000000908037221 */ /* 0x000fc60000000000 */
[C-C-:B------:R-:W-:Y:S01]  /*0bc0*/  FADD R12, -R9.reuse, R0.reuse ;  /* 0x00000000090c7221 */ /* 0x140fe20000000100 */
[----:B------:R-:W-:Y:S01]  /*0bd0*/  FADD R13, R9, R0 ;  /* 0x00000000090d7221 */ /* 0x000fe20000000000 */
[----:B------:R-:W-:-:S03]  /*0be0*/  FFMA R14, |R3|, 0.5, |R14| ;  /* 0x3f000000030e7823 */ /* 0x000fc6000000060e */
[----:B------:R-:W-:-:S04]  /*0bf0*/  FFMA R13, |R13|, 0.5, |R12| ;  /* 0x3f0000000d0d7823 */ /* 0x000fc8000000060c */
[----:B------:R-:W-:Y:S01]  /*0c00*/  FADD R11, R13, R14 ;  /* 0x0000000e0d0b7221 */ /* 0x000fe20000000000 */
[----:B------:R-:W-:-:S03]  /*0c10*/  FMUL R0, R8, R13 ;  /* 0x0000000d08007220 */ /* 0x000fc60000400000 */
[----:B------:R-:W0:Y:S01]  /*0c20*/  MUFU.RCP R10, R11 ;  /* 0x0000000b000a7308 */ /* 0x000e220000001000 */
[----:B------:R-:W-:Y:S01]  /*0c30*/  FFMA R0, R9, R14, R0 ;  /* 0x0000000e09007223 */ /* 0x000fe20000000000 */
[----:B------:R-:W-:-:S06]  /*0c40*/  FMUL R9, R3, 0.5 ;  /* 0x3f00000003097820 */ /* 0x000fcc0000400000 */
        /* <DEDUP_REMOVED lines=11> */
.L_x_6:
[----:B------:R-:W-:Y:S05]  /*0d00*/  BSYNC.RECONVERGENT B0 ;  /* 0x0000000000007941 */ /* 0x000fea0003800200 */
.L_x_3:
[----:B------:R-:W0:Y:S01]  /*0d10*/  LDC R11, c[0x0][0x384] ;  /* 0x0000e100ff0b7b82 */ /* 0x000e220000000800 */
[----:B------:R-:W-:Y:S01]  /*0d20*/  FADD R3, R9, R9 ;  /* 0x0000000909037221 */ /* 0x000fe20000000000 */
[----:B------:R1:W5:Y:S01]  /*0d30*/  LDG.E R4, desc[UR4][R4.64] ;  /* 0x0000000404047981 */ /* 0x000362000c1e1900 */
[----:B------:R-:W-:Y:S02]  /*0d40*/  BSSY.RECONVERGENT B0, `(.L_x_15) ;  /* 0x0000011000007945 */ /* 0x000fe40003800200 */
[----:B------:R-:W-:-:S04]  /*0d50*/  FFMA R3, R8, 3, -R3 ;  /* 0x4040000008037823 */ /* 0x000fc80000000803 */
[----:B------:R-:W-:Y:S01]  /*0d60*/  FADD R14, R3, -R10 ;  /* 0x8000000a030e7221 */ /* 0x000fe20000000000 */
[----:B0-----:R-:W0:Y:S08]  /*0d70*/  MUFU.RCP R0, R11 ;  /* 0x0000000b00007308 */ /* 0x001e300000001000 */
[----:B------:R-:W2:Y:S01]  /*0d80*/  FCHK P0, R14, R11 ;  /* 0x0000000b0e007302 */ /* 0x000ea20000000000 */
[----:B0-----:R-:W-:-:S04]  /*0d90*/  FFMA R13, R0, -R11, 1 ;  /* 0x3f800000000d7423 */ /* 0x001fc8000000080b */
[----:B------:R-:W-:-:S04]  /*0da0*/  FFMA R0, R0, R13, R0 ;  /* 0x0000000d00007223 */ /* 0x000fc80000000000 */
[----:B------:R-:W-:-:S04]  /*0db0*/  FFMA R3, R0, R14, RZ ;  /* 0x0000000e00037223 */ /* 0x000fc800000000ff */
[----:B------:R-:W-:-:S04]  /*0dc0*/  FFMA R12, R3, -R11, R14 ;  /* 0x8000000b030c7223 */ /* 0x000fc8000000000e */
[----:B-1----:R-:W-:Y:S01]  /*0dd0*/  FFMA R5, R0, R12, R3 ;  /* 0x0000000c00057223 */ /* 0x002fe20000000003 */
[----:B--2---:R-:W-:Y:S06]  /*0de0*/  @!P0 BRA `(.L_x_16) ;  /* 0x0000000000188947 */ /* 0x004fec0003800000 */
[----:B------:R-:W0:Y:S01]  /*0df0*/  LDCU UR6, c[0x0][0x384] ;  /* 0x00007080ff0677ac */ /* 0x000e220008000800 */
[----:B------:R-:W-:Y:S02]  /*0e00*/  MOV R0, R14 ;  /* 0x0000000e00007202 */ /* 0x000fe40000000f00 */
[----:B------:R-:W-:Y:S02]  /*0e10*/  MOV R12, 0xe40 ;  /* 0x00000e40000c7802 */ /* 0x000fe40000000f00 */
[----:B0-----:R-:W-:-:S07]  /*0e20*/  MOV R3, UR6 ;  /* 0x0000000600037c02 */ /* 0x001fce0008000f00 */
[----:B-----5:R-:W-:Y:S05]  /*0e30*/  CALL.REL.NOINC `($__internal_0_$__cuda_sm3x_div_rn_noftz_f32_slowpath) ;  /* 0x0000000000887944 */ /* 0x020fea0003c00000 */
[----:B------:R-:W-:-:S07]  /*0e40*/  MOV R5, R3 ;  /* 0x0000000300057202 */ /* 0x000fce0000000f00 */
.L_x_16:
[----:B------:R-:W-:Y:S05]  /*0e50*/  BSYNC.RECONVERGENT B0 ;  /* 0x0000000000007941 */ /* 0x000fea0003800200 */
.L_x_15:
[----:B------:R-:W0:Y:S01]  /*0e60*/  LDC R11, c[0x0][0x384] ;  /* 0x0000e100ff0b7b82 */ /* 0x000e220000000800 */
[----:B------:R-:W-:Y:S01]  /*0e70*/  FADD R0, R9, R10 ;  /* 0x0000000a09007221 */ /* 0x000fe20000000000 */
[----:B------:R-:W-:Y:S01]  /*0e80*/  FADD R3, R8, R8 ;  /* 0x0000000808037221 */ /* 0x000fe20000000000 */
[----:B------:R-:W-:Y:S03]  /*0e90*/  BSSY.RECONVERGENT B0, `(.L_x_17) ;  /* 0x000000e000007945 */ /* 0x000fe60003800200 */
[----:B------:R-:W-:Y:S01]  /*0ea0*/  FADD R0, R0, -R3 ;  /* 0x8000000300007221 */ /* 0x000fe20000000000 */
[----:B0-----:R-:W-:-:S04]  /*0eb0*/  FMUL R11, R11, R11 ;  /* 0x0000000b0b0b7220 */ /* 0x001fc80000400000 */
[----:B------:R-:W0:Y:S08]  /*0ec0*/  MUFU.RCP R12, R11 ;  /* 0x0000000b000c7308 */ /* 0x000e300000001000 */
        /* <DEDUP_REMOVED lines=9> */
[----:B-----5:R-:W-:Y:S05]  /*0f60*/  CALL.REL.NOINC `($__internal_0_$__cuda_sm3x_div_rn_noftz_f32_slowpath) ;  /* 0x00000000003c7944 */ /* 0x020fea0003c00000 */
.L_x_18:
[----:B------:R-:W-:Y:S05]  /*0f70*/  BSYNC.RECONVERGENT B0 ;  /* 0x0000000000007941 */ /* 0x000fea0003800200 */
.L_x_17:
[----:B------:R-:W0:Y:S01]  /*0f80*/  LDC.64 R14, c[0x0][0x380] ;  /* 0x0000e000ff0e7b82 */ /* 0x000e220000000a00 */
[----:B------:R-:W-:-:S07]  /*0f90*/  I2FP.F32.S32 R13, R6 ;  /* 0x00000006000d7245 */ /* 0x000fce0000201400 */
[----:B------:R-:W1:Y:S01]  /*0fa0*/  LDC.64 R10, c[0x0][0x3a8] ;  /* 0x0000ea00ff0a7b82 */ /* 0x000e620000000a00 */
[----:B0-----:R-:W-:-:S04]  /*0fb0*/  FFMA R0, R13, R15, R14 ;  /* 0x0000000f0d007223 */ /* 0x001fc8000000000e */
[----:B------:R-:W-:-:S04]  /*0fc0*/  FADD R0, R7, -R0 ;  /* 0x8000000007007221 */ /* 0x000fc80000000000 */
[C---:B-----5:R-:W-:Y:S01]  /*0fd0*/  FFMA R9, R0.reuse, R9, R4 ;  /* 0x0000000900097223 */ /* 0x060fe20000000004 */
[C---:B------:R-:W-:Y:S01]  /*0fe0*/  FMUL R4, R0.reuse, R5 ;  /* 0x0000000500047220 */ /* 0x040fe20000400000 */
[----:B------:R-:W-:Y:S01]  /*0ff0*/  FMUL R3, R0, R3 ;  /* 0x0000000300037220 */ /* 0x000fe20000400000 */
[----:B-1----:R-:W-:-:S04]  /*1000*/  IMAD.WIDE R10, R2, 0x4, R10 ;  /* 0x00000004020a7825 */ /* 0x002fc800078e020a */
[C---:B------:R-:W-:Y:S01]  /*1010*/  FFMA R9, R0.reuse, R4, R9 ;  /* 0x0000000400097223 */ /* 0x040fe20000000009 */
[----:B------:R-:W-:-:S04]  /*1020*/  FMUL R4, R0, R3 ;  /* 0x0000000300047220 */ /* 0x000fc80000400000 */
[----:B------:R-:W-:-:S05]  /*1030*/  FFMA R9, R0, R4, R9 ;  /* 0x0000000400097223 */ /* 0x000fca0000000009 */
[----:B------:R-:W-:Y:S01]  /*1040*/  STG.E desc[UR4][R10.64], R9 ;  /* 0x000000090a007986 */ /* 0x000fe2000c101904 */
[----:B------:R-:W-:Y:S05]  /*1050*/  EXIT ;  /* 0x000000000000794d */ /* 0x000fea0003800000 */
        .weak           $__internal_0_$__cuda_sm3x_div_rn_noftz_f32_slowpath
        .type           $__internal_0_$__cuda_sm3x_div_rn_noftz_f32_slowpath,@function
        .size           $__internal_0_$__cuda_sm3x_div_rn_noftz_f32_slowpath,(.L_x_49 - $__internal_0_$__cuda_sm3x_div_rn_noftz_f32_slowpath)
$__internal_0_$__cuda_sm3x_div_rn_noftz_f32_slowpath:
[----:B------:R-:W-:Y:S01]  /*1060*/  SHF.R.U32.HI R13, RZ, 0x17, R3 ;  /* 0x00000017ff0d7819 */ /* 0x000fe20000011603 */
[----:B------:R-:W-:Y:S01]  /*1070*/  BSSY.RECONVERGENT B2, `(.L_x_19) ;  /* 0x0000062000027945 */ /* 0x000fe20003800200 */
[----:B------:R-:W-:Y:S02]  /*1080*/  SHF.R.U32.HI R14, RZ, 0x17, R0 ;  /* 0x00000017ff0e7819 */ /* 0x000fe40000011600 */
[----:B------:R-:W-:Y:S02]  /*1090*/  LOP3.LUT R13, R13, 0xff, RZ, 0xc0, !PT ;  /* 0x000000ff0d0d7812 */ /* 0x000fe400078ec0ff */
[----:B------:R-:W-:Y:S02]  /*10a0*/  LOP3.LUT R17, R14, 0xff, RZ, 0xc0, !PT ;  /* 0x000000ff0e117812 */ /* 0x000fe400078ec0ff */
[----:B------:R-:W-:Y:S02]  /*10b0*/  IADD3 R16, PT, PT, R13, -0x1, RZ ;  /* 0xffffffff0d107810 */ /* 0x000fe40007ffe0ff */
[----:B------:R-:W-:-:S02]  /*10c0*/  IADD3 R15, PT, PT, R17, -0x1, RZ ;  /* 0xffffffff110f7810 */ /* 0x000fc40007ffe0ff */
[----:B------:R-:W-:-:S04]  /*10d0*/  ISETP.GT.U32.AND P0, PT, R16, 0xfd, PT ;  /* 0x000000fd1000780c */ /* 0x000fc80003f04070 */
[----:B------:R-:W-:-:S13]  /*10e0*/  ISETP.GT.U32.OR P0, PT, R15, 0xfd, P0 ;  /* 0x000000fd0f00780c */ /* 0x000fda0000704470 */
[----:B------:R-:W-:Y:S01]  /*10f0*/  @!P0 MOV R14, RZ ;  /* 0x000000ff000e8202 */ /* 0x000fe20000000f00 */
[----:B------:R-:W-:Y:S06]  /*1100*/  @!P0 BRA `(.L_x_20) ;  /* 0x00000000005c8947 */ /* 0x000fec0003800000 */
[----:B------:R-:W-:Y:S02]  /*1110*/  FSETP.GTU.FTZ.AND P0, PT, |R0|, +INF , PT ;  /* 0x7f8000000000780b */ /* 0x000fe40003f1c200 */
[----:B------:R-:W-:-:S04]  /*1120*/  FSETP.GTU.FTZ.AND P1, PT, |R3|, +INF , PT ;  /* 0x7f8000000300780b */ /* 0x000fc80003f3c200 */
[----:B------:R-:W-:-:S13]  /*1130*/  PLOP3.LUT P0, PT, P0, P1, PT, 0xf8, 0x8f ;  /* 0x00000000008f781c */ /* 0x000fda0000703f70 */
[----:B------:R-:W-:Y:S05]  /*1140*/  @P0 BRA `(.L_x_21) ;  /* 0x00000004004c0947 */ /* 0x000fea0003800000 */
[----:B------:R-:W-:-:S13]  /*1150*/  LOP3.LUT P0, RZ, R3, 0x7fffffff, R0, 0xc8, !PT ;  /* 0x7fffffff03ff7812 */ /* 0x000fda000780c800 */
[----:B------:R-:W-:Y:S05]  /*1160*/  @!P0 BRA `(.L_x_22) ;  /* 0x00000004003c8947 */ /* 0x000fea0003800000 */
[C---:B------:R-:W-:Y:S02]  /*1170*/  FSETP.NEU.FTZ.AND P2, PT, |R0|.reuse, +INF , PT ;  /* 0x7f8000000000780b */ /* 0x040fe40003f5d200 */
[----:B------:R-:W-:Y:S02]  /*1180*/  FSETP.NEU.FTZ.AND P1, PT, |R3|, +INF , PT ;  /* 0x7f8000000300780b */ /* 0x000fe40003f3d200 */
[----:B------:R-:W-:-:S11]  /*1190*/  FSETP.NEU.FTZ.AND P0, PT, |R0|, +INF , PT ;  /* 0x7f8000000000780b */ /* 0x000fd60003f1d200 */
[----:B------:R-:W-:Y:S05]  /*11a0*/  @!P1 BRA !P2, `(.L_x_22) ;  /* 0x00000004002c9947 */ /* 0x000fea0005000000 */
[----:B------:R-:W-:-:S04]  /*11b0*/  LOP3.LUT P2, RZ, R0, 0x7fffffff, RZ, 0xc0, !PT ;  /* 0x7fffffff00ff7812 */ /* 0x000fc8000784c0ff */
[----:B------:R-:W-:-:S13]  /*11c0*/  PLOP3.LUT P1, PT, P1, P2, PT, 0x2f, 0xf2 ;  /* 0x0000000000f2781c */ /* 0x000fda0000f24577 */
[----:B------:R-:W-:Y:S05]  /*11d0*/  @P1 BRA `(.L_x_23) ;  /* 0x0000000400181947 */ /* 0x000fea0003800000 */
[----:B------:R-:W-:-:S04]  /*11e0*/  LOP3.LUT P1, RZ, R3, 0x7fffffff, RZ, 0xc0, !PT ;  /* 0x7fffffff03ff7812 */ /* 0x000fc8000782c0ff */
[----:B------:R-:W-:-:S13]  /*11f0*/  PLOP3.LUT P0, PT, P0, P1, PT, 0x2f, 0xf2 ;  /* 0x0000000000f2781c */ /* 0x000fda0000702577 */
[----:B------:R-:W-:Y:S05]  /*1200*/  @P0 BRA `(.L_x_24) ;  /* 0x0000000400000947 */ /* 0x000fea0003800000 */
[----:B------:R-:W-:Y:S02]  /*1210*/  ISETP.GE.AND P0, PT, R15, RZ, PT ;  /* 0x000000ff0f00720c */ /* 0x000fe40003f06270 */
[----:B------:R-:W-:-:S11]  /*1220*/  ISETP.GE.AND P1, PT, R16, RZ, PT ;  /* 0x000000ff1000720c */ /* 0x000fd60003f26270 */
[----:B------:R-:W-:Y:S01]  /*1230*/  @P0 MOV R14, RZ ;  /* 0x000000ff000e0202 */ /* 0x000fe20000000f00 */
[----:B------:R-:W-:Y:S01]  /*1240*/  @!P0 FFMA R0, R0, 1.84467440737095516160e+19, RZ ;  /* 0x5f80000000008823 */ /* 0x000fe200000000ff */
[----:B------:R-:W-:Y:S01]  /*1250*/  @!P0 MOV R14, 0xffffffc0 ;  /* 0xffffffc0000e8802 */ /* 0x000fe20000000f00 */
[----:B------:R-:W-:-:S03]  /*1260*/  @!P1 FFMA R3, R3, 1.84467440737095516160e+19, RZ ;  /* 0x5f80000003039823 */ /* 0x000fc600000000ff */
[----:B------:R-:W-:-:S07]  /*1270*/  @!P1 IADD3 R14, PT, PT, R14, 0x40, RZ ;  /* 0x000000400e0e9810 */ /* 0x000fce0007ffe0ff */
.L_x_20:
[----:B------:R-:W-:Y:S01]  /*1280*/  LEA R16, R13, 0xc0800000, 0x17 ;  /* 0xc08000000d107811 */ /* 0x000fe200078eb8ff */
[----:B------:R-:W-:Y:S01]  /*1290*/  BSSY.RECONVERGENT B3, `(.L_x_25) ;  /* 0x0000036000037945 */ /* 0x000fe20003800200 */
[----:B------:R-:W-:Y:S02]  /*12a0*/  IADD3 R17, PT, PT, R17, -0x7f, RZ ;  /* 0xffffff8111117810 */ /* 0x000fe40007ffe0ff */
[----:B------:R-:W-:-:S03]  /*12b0*/  IADD3 R18, PT, PT, -R16, R3, RZ ;  /* 0x0000000310127210 */ /* 0x000fc60007ffe1ff */
[C---:B------:R-:W-:Y:S01]  /*12c0*/  IMAD R0, R17.reuse, -0x800000, R0 ;  /* 0xff80000011007824 */ /* 0x040fe200078e0200 */
[----:B------:R-:W0:Y:S01]  /*12d0*/  MUFU.RCP R3, R18 ;  /* 0x0000001200037308 */ /* 0x000e220000001000 */
[----:B------:R-:W-:Y:S01]  /*12e0*/  FADD.FTZ R15, -R18, -RZ ;  /* 0x800000ff120f7221 */ /* 0x000fe20000010100 */
[----:B------:R-:W-:-:S04]  /*12f0*/  IADD3 R17, PT, PT, R17, 0x7f, -R13 ;  /* 0x0000007f11117810 */ /* 0x000fc80007ffe80d */
[----:B------:R-:W-:Y:S01]  /*1300*/  IADD3 R17, PT, PT, R17, R14, RZ ;  /* 0x0000000e11117210 */ /* 0x000fe20007ffe0ff */
[----:B0-----:R-:W-:-:S04]  /*1310*/  FFMA R16, R3, R15, 1 ;  /* 0x3f80000003107423 */ /* 0x001fc8000000000f */
[----:B------:R-:W-:-:S04]  /*1320*/  FFMA R3, R3, R16, R3 ;  /* 0x0000001003037223 */ /* 0x000fc80000000003 */
[----:B------:R-:W-:-:S04]  /*1330*/  FFMA R16, R0, R3, RZ ;  /* 0x0000000300107223 */ /* 0x000fc800000000ff */
[----:B------:R-:W-:-:S04]  /*1340*/  FFMA R19, R15, R16, R0 ;  /* 0x000000100f137223 */ /* 0x000fc80000000000 */
[----:B------:R-:W-:-:S04]  /*1350*/  FFMA R16, R3, R19, R16 ;  /* 0x0000001303107223 */ /* 0x000fc80000000010 */
[----:B------:R-:W-:-:S04]  /*1360*/  FFMA R15, R15, R16, R0 ;  /* 0x000000100f0f7223 */ /* 0x000fc80000000000 */
[----:B------:R-:W-:-:S05]  /*1370*/  FFMA R0, R3, R15, R16 ;  /* 0x0000000f03007223 */ /* 0x000fca0000000010 */
[----:B------:R-:W-:-:S04]  /*1380*/  SHF.R.U32.HI R13, RZ, 0x17, R0 ;  /* 0x00000017ff0d7819 */ /* 0x000fc80000011600 */
[----:B------:R-:W-:-:S04]  /*1390*/  LOP3.LUT R13, R13, 0xff, RZ, 0xc0, !PT ;  /* 0x000000ff0d0d7812 */ /* 0x000fc800078ec0ff */
[----:B------:R-:W-:-:S04]  /*13a0*/  IADD3 R18, PT, PT, R13, R17, RZ ;  /* 0x000000110d127210 */ /* 0x000fc80007ffe0ff */
[----:B------:R-:W-:-:S04]  /*13b0*/  IADD3 R13, PT, PT, R18, -0x1, RZ ;  /* 0xffffffff120d7810 */ /* 0x000fc80007ffe0ff */
[----:B------:R-:W-:-:S13]  /*13c0*/  ISETP.GE.U32.AND P0, PT, R13, 0xfe, PT ;  /* 0x000000fe0d00780c */ /* 0x000fda0003f06070 */
[----:B------:R-:W-:Y:S05]  /*13d0*/  @!P0 BRA `(.L_x_26) ;  /* 0x0000000000808947 */ /* 0x000fea0003800000 */
[----:B------:R-:W-:-:S13]  /*13e0*/  ISETP.GT.AND P0, PT, R18, 0xfe, PT ;  /* 0x000000fe1200780c */ /* 0x000fda0003f04270 */
[----:B------:R-:W-:Y:S05]  /*13f0*/  @P0 BRA `(.L_x_27) ;  /* 0x00000000006c0947 */ /* 0x000fea0003800000 */
[----:B------:R-:W-:-:S13]  /*1400*/  ISETP.GE.AND P0, PT, R18, 0x1, PT ;  /* 0x000000011200780c */ /* 0x000fda0003f06270 */
[----:B------:R-:W-:Y:S05]  /*1410*/  @P0 BRA `(.L_x_28) ;  /* 0x0000000000740947 */ /* 0x000fea0003800000 */
[----:B------:R-:W-:Y:S02]  /*1420*/  ISETP.GE.AND P0, PT, R18, -0x18, PT ;  /* 0xffffffe81200780c */ /* 0x000fe40003f06270 */
[----:B------:R-:W-:-:S11]  /*1430*/  LOP3.LUT R0, R0, 0x80000000, RZ, 0xc0, !PT ;  /* 0x8000000000007812 */ /* 0x000fd600078ec0ff */
[----:B------:R-:W-:Y:S05]  /*1440*/  @!P0 BRA `(.L_x_28) ;  /* 0x0000000000688947 */ /* 0x000fea0003800000 */
[-CC-:B------:R-:W-:Y:S01]  /*1450*/  FFMA.RZ R13, R3, R15.reuse, R16.reuse ;  /* 0x0000000f030d7223 */ /* 0x180fe2000000c010 */
[C---:B------:R-:W-:Y:S02]  /*1460*/  ISETP.NE.AND P2, PT, R18.reuse, RZ, PT ;  /* 0x000000ff1200720c */ /* 0x040fe40003f45270 */
[C---:B------:R-:W-:Y:S02]  /*1470*/  ISETP.NE.AND P1, PT, R18.reuse, RZ, PT ;  /* 0x000000ff1200720c */ /* 0x040fe40003f25270 */
[----:B------:R-:W-:Y:S01]  /*1480*/  LOP3.LUT R14, R13, 0x7fffff, RZ, 0xc0, !PT ;  /* 0x007fffff0d0e7812 */ /* 0x000fe200078ec0ff */
[CCC-:B------:R-:W-:Y:S01]  /*1490*/  FFMA.RP R13, R3.reuse, R15.reuse, R16.reuse ;  /* 0x0000000f030d7223 */ /* 0x1c0fe20000008010 */
[----:B------:R-:W-:Y:S01]  /*14a0*/  FFMA.RM R16, R3, R15, R16 ;  /* 0x0000000f03107223 */ /* 0x000fe20000004010 */
[----:B------:R-:W-:Y:S02]  /*14b0*/  IADD3 R3, PT, PT, R18, 0x20, RZ ;  /* 0x0000002012037810 */ /* 0x000fe40007ffe0ff */
[----:B------:R-:W-:-:S02]  /*14c0*/  LOP3.LUT R14, R14, 0x800000, RZ, 0xfc, !PT ;  /* 0x008000000e0e7812 */ /* 0x000fc400078efcff */
[----:B------:R-:W-:Y:S02]  /*14d0*/  IADD3 R15, PT, PT, -R18, RZ, RZ ;  /* 0x000000ff120f7210 */ /* 0x000fe40007ffe1ff */
[----:B------:R-:W-:Y:S02]  /*14e0*/  SHF.L.U32 R3, R14, R3, RZ ;  /* 0x000000030e037219 */ /* 0x000fe400000006ff */
[----:B------:R-:W-:Y:S02]  /*14f0*/  FSETP.NEU.FTZ.AND P0, PT, R13, R16, PT ;  /* 0x000000100d00720b */ /* 0x000fe40003f1d000 */
[----:B------:R-:W-:Y:S02]  /*1500*/  SEL R13, R15, RZ, P2 ;  /* 0x000000ff0f0d7207 */ /* 0x000fe40001000000 */
[----:B------:R-:W-:Y:S02]  /*1510*/  ISETP.NE.AND P1, PT, R3, RZ, P1 ;  /* 0x000000ff0300720c */ /* 0x000fe40000f25270 */
[----:B------:R-:W-:-:S02]  /*1520*/  SHF.R.U32.HI R13, RZ, R13, R14 ;  /* 0x0000000dff0d7219 */ /* 0x000fc4000001160e */
[----:B------:R-:W-:Y:S02]  /*1530*/  PLOP3.LUT P0, PT, P0, P1, PT, 0xf8, 0x8f ;  /* 0x00000000008f781c */ /* 0x000fe40000703f70 */
[----:B------:R-:W-:Y:S02]  /*1540*/  SHF.R.U32.HI R14, RZ, 0x1, R13 ;  /* 0x00000001ff0e7819 */ /* 0x000fe4000001160d */
[----:B------:R-:W-:-:S04]  /*1550*/  SEL R3, RZ, 0x1, !P0 ;  /* 0x00000001ff037807 */ /* 0x000fc80004000000 */
[----:B------:R-:W-:-:S04]  /*1560*/  LOP3.LUT R16, R3, 0x1, R14, 0xf8, !PT ;  /* 0x0000000103107812 */ /* 0x000fc800078ef80e */
[----:B------:R-:W-:-:S04]  /*1570*/  LOP3.LUT R13, R16, R13, RZ, 0xc0, !PT ;  /* 0x0000000d100d7212 */ /* 0x000fc800078ec0ff */
[----:B------:R-:W-:-:S04]  /*1580*/  IADD3 R13, PT, PT, R14, R13, RZ ;  /* 0x0000000d0e0d7210 */ /* 0x000fc80007ffe0ff */
[----:B------:R-:W-:Y:S01]  /*1590*/  LOP3.LUT R0, R13, R0, RZ, 0xfc, !PT ;  /* 0x000000000d007212 */ /* 0x000fe200078efcff */
[----:B------:R-:W-:Y:S06]  /*15a0*/  BRA `(.L_x_28) ;  /* 0x0000000000107947 */ /* 0x000fec0003800000 */
.L_x_27:
[----:B------:R-:W-:-:S04]  /*15b0*/  LOP3.LUT R0, R0, 0x80000000, RZ, 0xc0, !PT ;  /* 0x8000000000007812 */ /* 0x000fc800078ec0ff */
[----:B------:R-:W-:Y:S01]  /*15c0*/  LOP3.LUT R0, R0, 0x7f800000, RZ, 0xfc, !PT ;  /* 0x7f80000000007812 */ /* 0x000fe200078efcff */
[----:B------:R-:W-:Y:S06]  /*15d0*/  BRA `(.L_x_28) ;  /* 0x0000000000047947 */ /* 0x000fec0003800000 */
.L_x_26:
[----:B------:R-:W-:-:S07]  /*15e0*/  LEA R0, R17, R0, 0x17 ;  /* 0x0000000011007211 */ /* 0x000fce00078eb8ff */
.L_x_28:
[----:B------:R-:W-:Y:S05]  /*15f0*/  BSYNC.RECONVERGENT B3 ;  /* 0x0000000000037941 */ /* 0x000fea0003800200 */
.L_x_25:
[----:B------:R-:W-:Y:S05]  /*1600*/  BRA `(.L_x_29) ;  /* 0x0000000000207947 */ /* 0x000fea0003800000 */
.L_x_24:
[----:B------:R-:W-:-:S04]  /*1610*/  LOP3.LUT R0, R3, 0x80000000, R0, 0x48, !PT ;  /* 0x8000000003007812 */ /* 0x000fc800078e4800 */
[----:B------:R-:W-:Y:S01]  /*1620*/  LOP3.LUT R0, R0, 0x7f800000, RZ, 0xfc, !PT ;  /* 0x7f80000000007812 */ /* 0x000fe200078efcff */
[----:B------:R-:W-:Y:S06]  /*1630*/  BRA `(.L_x_29) ;  /* 0x0000000000147947 */ /* 0x000fec0003800000 */
.L_x_23:
[----:B------:R-:W-:Y:S01]  /*1640*/  LOP3.LUT R0, R3, 0x80000000, R0, 0x48, !PT ;  /* 0x8000000003007812 */ /* 0x000fe200078e4800 */
[----:B------:R-:W-:Y:S06]  /*1650*/  BRA `(.L_x_29) ;  /* 0x00000000000c7947 */ /* 0x000fec0003800000 */
.L_x_22:
[----:B------:R-:W0:Y:S01]  /*1660*/  MUFU.RSQ R0, -QNAN ;  /* 0xffc0000000007908 */ /* 0x000e220000001400 */
[----:B------:R-:W-:Y:S05]  /*1670*/  BRA `(.L_x_29) ;  /* 0x0000000000047947 */ /* 0x000fea0003800000 */
.L_x_21:
[----:B------:R-:W-:-:S07]  /*1680*/  FADD.FTZ R0, R0, R3 ;  /* 0x0000000300007221 */ /* 0x000fce0000010000 */
.L_x_29:
[----:B------:R-:W-:Y:S05]  /*1690*/  BSYNC.RECONVERGENT B2 ;  /* 0x0000000000027941 */ /* 0x000fea0003800200 */
.L_x_19:
[----:B------:R-:W-:Y:S01]  /*16a0*/  HFMA2 R13, -RZ, RZ, 0, 0 ;  /* 0x00000000ff0d7431 */ /* 0x000fe200000001ff */
[----:B0-----:R-:W-:-:S03]  /*16b0*/  MOV R3, R0 ;  /* 0x0000000000037202 */ /* 0x001fc60000000f00 */
[----:B------:R-:W-:Y:S05]  /*16c0*/  RET.REL.NODEC R12 `(my_cubeterp) ;  /* 0xffffffe80c4c7950 */ /* 0x000fea0003c3ffff */
.L_x_30:
[----:B------:R-:W-:-:S00]  /*16d0*/  BRA `(.L_x_30) ;  /* 0xfffffffc00fc7947 */ /* 0x000fc0000383ffff */
[----:B------:R-:W-:-:S00]  /*16e0*/  NOP ;  /* 0x0000000000007918 */ /* 0x000fc00000000000 */
        /* <DEDUP_REMOVED lines=9> */
.L_x_49:


//--------------------- .text.my_linterp          --------------------------
	.section	.text.my_linterp,"ax",@progbits
	.align	128
        .global         my_linterp
        .type           my_linterp,@function
        .size           my_linterp,(.L_x_50 - my_linterp)
        .other          my_linterp,@"STO_CUDA_ENTRY STV_DEFAULT"
my_linterp:
.text.my_linterp:
        /* <DEDUP_REMOVED lines=14> */
[----:B--2---:R-:W-:-:S05]  /*00e0*/  VIADD R0, R11, 0xffffffff ;  /* 0xffffffff0b007836 */ /* 0x004fca0000000000 */
        /* <DEDUP_REMOVED lines=11> */
.L_x_31:
        /* <DEDUP_REMOVED lines=9> */
[----:B------:R-:W1:Y:S01]  /*0230*/  LDC R0, c[0x0][0x384] ;  /* 0x0000e100ff007b82 */ /* 0x000e620000000800 */
[----:B------:R-:W-:Y:S05]  /*0240*/  BSSY.RECONVERGENT B0, `(.L_x_32) ;  /* 0x000000b000007945 */ /* 0x000fea0003800200 */
[----:B------:R-:W2:Y:S01]  /*0250*/  FCHK P0, R2, R7 ;  /* 0x0000000702007302 */ /* 0x000ea20000000000 */
[----:B0-----:R-:W-:-:S04]  /*0260*/  FFMA R9, R4, -R7, 1 ;  /* 0x3f80000004097423 */ /* 0x001fc80000000807 */
[----:B------:R-:W-:-:S04]  /*0270*/  FFMA R9, R4, R9, R4 ;  /* 0x0000000904097223 */ /* 0x000fc80000000004 */
[----:B------:R-:W-:-:S04]  /*0280*/  FFMA R4, R2, R9, RZ ;  /* 0x0000000902047223 */ /* 0x000fc800000000ff */
[----:B------:R-:W-:-:S04]  /*0290*/  FFMA R6, R4, -R7, R2 ;  /* 0x8000000704067223 */ /* 0x000fc80000000002 */
[----:B------:R-:W-:Y:S01]  /*02a0*/  FFMA R4, R9, R6, R4 ;  /* 0x0000000609047223 */ /* 0x000fe20000000004 */
[----:B--2---:R-:W-:Y:S06]  /*02b0*/  @!P0 BRA `(.L_x_33) ;  /* 0x00000000000c8947 */ /* 0x004fec0003800000 */
[----:B------:R-:W-:-:S07]  /*02c0*/  MOV R6, 0x2e0 ;  /* 0x000002e000067802 */ /* 0x000fce0000000f00 */
[----:B-1----:R-:W-:Y:S05]  /*02d0*/  CALL.REL.NOINC `($__internal_1_$__cuda_sm3x_div_rn_noftz_f32_slowpath) ;  /* 0x00000000007c7944 */ /* 0x002fea0003c00000 */
[----:B------:R-:W-:-:S07]  /*02e0*/  IMAD.MOV.U32 R4, RZ, RZ, R2 ;  /* 0x000000ffff047224 */ /* 0x000fce00078e0002 */
.L_x_33:
[----:B------:R-:W-:Y:S05]  /*02f0*/  BSYNC.RECONVERGENT B0 ;  /* 0x0000000000007941 */ /* 0x000fea0003800200 */
.L_x_32:
[----:B------:R-:W0:Y:S01]  /*0300*/  LDC.64 R8, c[0x0][0x380] ;  /* 0x0000e000ff087b82 */ /* 0x000e220000000a00 */
[----:B------:R-:W2:Y:S01]  /*0310*/  F2I.TRUNC.NTZ R4, R4 ;  /* 0x0000000400047305 */ /* 0x000ea2000020f100 */
[----:B------:R-:W-:Y:S01]  /*0320*/  BSSY.RECONVERGENT B0, `(.L_x_34) ;  /* 0x000000f000007945 */ /* 0x000fe20003800200 */
[----:B--2---:R-:W-:-:S06]  /*0330*/  I2FP.F32.S32 R7, R4 ;  /* 0x0000000400077245 */ /* 0x004fcc0000201400 */
[----:B0-----:R-:W0:Y:S01]  /*0340*/  MUFU.RCP R6, R9 ;  /* 0x0000000900067308 */ /* 0x001e220000001000 */
[----:B------:R-:W-:-:S04]  /*0350*/  FFMA R2, R7, R9, R8 ;  /* 0x0000000907027223 */ /* 0x000fc80000000008 */
[----:B------:R-:W-:-:S04]  /*0360*/  FADD R8, R5, -R2 ;  /* 0x8000000205087221 */ /* 0x000fc80000000000 */
[----:B------:R-:W2:Y:S01]  /*0370*/  FCHK P0, R8, R9 ;  /* 0x0000000908007302 */ /* 0x000ea20000000000 */
[----:B0-----:R-:W-:-:S04]  /*0380*/  FFMA R7, R6, -R9, 1 ;  /* 0x3f80000006077423 */ /* 0x001fc80000000809 */
[----:B------:R-:W-:-:S04]  /*0390*/  FFMA R2, R6, R7, R6 ;  /* 0x0000000706027223 */ /* 0x000fc80000000006 */
[----:B------:R-:W-:-:S04]  /*03a0*/  FFMA R5, R2, R8, RZ ;  /* 0x0000000802057223 */ /* 0x000fc800000000ff */
[----:B------:R-:W-:-:S04]  /*03b0*/  FFMA R6, R5, -R9, R8 ;  /* 0x8000000905067223 */ /* 0x000fc80000000008 */
[----:B------:R-:W-:Y:S01]  /*03c0*/  FFMA R2, R2, R6, R5 ;  /* 0x0000000602027223 */ /* 0x000fe20000000005 */
[----:B--2---:R-:W-:Y:S06]  /*03d0*/  @!P0 BRA `(.L_x_35) ;  /* 0x00000000000c8947 */ /* 0x004fec0003800000 */
[----:B------:R-:W-:Y:S01]  /*03e0*/  IMAD.MOV.U32 R2, RZ, RZ, R8 ;  /* 0x000000ffff027224 */ /* 0x000fe200078e0008 */
[----:B------:R-:W-:-:S07]  /*03f0*/  MOV R6, 0x410 ;  /* 0x0000041000067802 */ /* 0x000fce0000000f00 */
[----:B-1----:R-:W-:Y:S05]  /*0400*/  CALL.REL.NOINC `($__internal_1_$__cuda_sm3x_div_rn_noftz_f32_slowpath) ;  /* 0x0000000000307944 */ /* 0x002fea0003c00000 */
.L_x_35:
[----:B------:R-:W-:Y:S05]  /*0410*/  BSYNC.RECONVERGENT B0 ;  /* 0x0000000000007941 */ /* 0x000fea0003800200 */
.L_x_34:
[----:B------:R-:W0:Y:S02]  /*0420*/  LDC.64 R6, c[0x0][0x390] ;  /* 0x0000e400ff067b82 */ /* 0x000e240000000a00 */
[----:B0-----:R-:W-:-:S06]  /*0430*/  IMAD.WIDE R4, R4, 0x4, R6 ;  /* 0x0000000404047825 */ /* 0x001fcc00078e0206 */
[----:B------:R-:W0:Y:S01]  /*0440*/  LDC.64 R6, c[0x0][0x3a8] ;  /* 0x0000ea00ff067b82 */ /* 0x000e220000000a00 */
[----:B------:R-:W2:Y:S04]  /*0450*/  LDG.E R11, desc[UR4][R4.64+0x4] ;  /* 0x00000404040b7981 */ /* 0x000ea8000c1e1900 */
[----:B------:R-:W3:Y:S01]  /*0460*/  LDG.E R9, desc[UR4][R4.64] ;  /* 0x0000000404097981 */ /* 0x000ee2000c1e1900 */
[----:B0-----:R-:W-:-:S04]  /*0470*/  IMAD.WIDE R6, R3, 0x4, R6 ;  /* 0x0000000403067825 */ /* 0x001fc800078e0206 */
[----:B--2---:R-:W-:Y:S01]  /*0480*/  FMUL R11, R11, R2 ;  /* 0x000000020b0b7220 */ /* 0x004fe20000400000 */
[----:B------:R-:W-:-:S04]  /*0490*/  FADD R2, -R2, 1 ;  /* 0x3f80000002027421 */ /* 0x000fc80000000100 */
[----:B---3--:R-:W-:-:S05]  /*04a0*/  FFMA R9, R2, R9, R11 ;  /* 0x0000000902097223 */ /* 0x008fca000000000b */
[----:B------:R-:W-:Y:S01]  /*04b0*/  STG.E desc[UR4][R6.64], R9 ;  /* 0x0000000906007986 */ /* 0x000fe2000c101904 */
[----:B------:R-:W-:Y:S05]  /*04c0*/  EXIT ;  /* 0x000000000000794d */ /* 0x000fea0003800000 */
        .weak           $__internal_1_$__cuda_sm3x_div_rn_noftz_f32_slowpath
        .type           $__internal_1_$__cuda_sm3x_div_rn_noftz_f32_slowpath,@function
        .size           $__internal_1_$__cuda_sm3x_div_rn_noftz_f32_slowpath,(.L_x_50 - $__internal_1_$__cuda_sm3x_div_rn_noftz_f32_slowpath)
$__internal_1_$__cuda_sm3x_div_rn_noftz_f32_slowpath:
[----:B------:R-:W-:Y:S01]  /*04d0*/  SHF.R.U32.HI R8, RZ, 0x17, R0 ;  /* 0x00000017ff087819 */ /* 0x000fe20000011600 */
[----:B------:R-:W-:Y:S01]  /*04e0*/  BSSY.RECONVERGENT B1, `(.L_x_36) ;  /* 0x0000063000017945 */ /* 0x000fe20003800200 */
[----:B------:R-:W-:Y:S02]  /*04f0*/  SHF.R.U32.HI R7, RZ, 0x17, R2 ;  /* 0x00000017ff077819 */ /* 0x000fe40000011602 */
[----:B------:R-:W-:Y:S02]  /*0500*/  LOP3.LUT R8, R8, 0xff, RZ, 0xc0, !PT ;  /* 0x000000ff08087812 */ /* 0x000fe400078ec0ff */
[----:B------:R-:W-:Y:S01]  /*0510*/  LOP3.LUT R12, R7, 0xff, RZ, 0xc0, !PT ;  /* 0x000000ff070c7812 */ /* 0x000fe200078ec0ff */
[----:B------:R-:W-:Y:S02]  /*0520*/  IMAD.MOV.U32 R7, RZ, RZ, R0 ;  /* 0x000000ffff077224 */ /* 0x000fe400078e0000 */
[----:B------:R-:W-:Y:S02]  /*0530*/  VIADD R10, R8, 0xffffffff ;  /* 0xffffffff080a7836 */ /* 0x000fe40000000000 */
[----:B------:R-:W-:-:S03]  /*0540*/  VIADD R11, R12, 0xffffffff ;  /* 0xffffffff0c0b7836 */ /* 0x000fc60000000000 */
        /* <DEDUP_REMOVED lines=10> */
[----:B------:R-:W-:Y:S02]  /*05f0*/  FSETP.NEU.FTZ.AND P2, PT, |R2|, +INF , PT ;  /* 0x7f8000000200780b */ /* 0x000fe40003f5d200 */
        /* <DEDUP_REMOVED lines=11> */
[----:B------:R-:W-:Y:S02]  /*06b0*/  @P0 IMAD.MOV.U32 R9, RZ, RZ, RZ ;  /* 0x000000ffff090224 */ /* 0x000fe400078e00ff */
[----:B------:R-:W-:Y:S01]  /*06c0*/  @!P0 FFMA R2, R2, 1.84467440737095516160e+19, RZ ;  /* 0x5f80000002028823 */ /* 0x000fe200000000ff */
[----:B------:R-:W-:Y:S02]  /*06d0*/  @!P0 IMAD.MOV.U32 R9, RZ, RZ, -0x40 ;  /* 0xffffffc0ff098424 */ /* 0x000fe400078e00ff */
[----:B------:R-:W-:Y:S02]  /*06e0*/  @!P1 FFMA R7, R0, 1.84467440737095516160e+19, RZ ;  /* 0x5f80000000079823 */ /* 0x000fe400000000ff */
[----:B------:R-:W-:-:S07]  /*06f0*/  @!P1 VIADD R9, R9, 0x40 ;  /* 0x0000004009099836 */ /* 0x000fce0000000000 */
.L_x_37:
[----:B------:R-:W-:Y:S01]  /*0700*/  LEA R10, R8, 0xc0800000, 0x17 ;  /* 0xc0800000080a7811 */ /* 0x000fe200078eb8ff */
[----:B------:R-:W-:Y:S04]  /*0710*/  BSSY.RECONVERGENT B2, `(.L_x_42) ;  /* 0x0000036000027945 */ /* 0x000fe80003800200 */
[----:B------:R-:W-:Y:S01]  /*0720*/  IMAD.IADD R10, R7, 0x1, -R10 ;  /* 0x00000001070a7824 */ /* 0x000fe200078e0a0a */
[----:B------:R-:W-:-:S03]  /*0730*/  IADD3 R7, PT, PT, R12, -0x7f, RZ ;  /* 0xffffff810c077810 */ /* 0x000fc60007ffe0ff */
[----:B------:R-:W0:Y:S01]  /*0740*/  MUFU.RCP R11, R10 ;  /* 0x0000000a000b7308 */ /* 0x000e220000001000 */
[----:B------:R-:W-:Y:S01]  /*0750*/  FADD.FTZ R13, -R10, -RZ ;  /* 0x800000ff0a0d7221 */ /* 0x000fe20000010100 */
[C---:B------:R-:W-:Y:S01]  /*0760*/  IMAD R2, R7.reuse, -0x800000, R2 ;  /* 0xff80000007027824 */ /* 0x040fe200078e0202 */
[----:B------:R-:W-:-:S05]  /*0770*/  IADD3 R8, PT, PT, R7, 0x7f, -R8 ;  /* 0x0000007f07087810 */ /* 0x000fca0007ffe808 */
[----:B------:R-:W-:Y:S02]  /*0780*/  IMAD.IADD R8, R8, 0x1, R9 ;  /* 0x0000000108087824 */ /* 0x000fe400078e0209 */
        /* <DEDUP_REMOVED lines=8> */
[----:B------:R-:W-:-:S05]  /*0810*/  LOP3.LUT R7, R7, 0xff, RZ, 0xc0, !PT ;  /* 0x000000ff07077812 */ /* 0x000fca00078ec0ff */
[----:B------:R-:W-:-:S04]  /*0820*/  IMAD.IADD R13, R7, 0x1, R8 ;  /* 0x00000001070d7824 */ /* 0x000fc800078e0208 */
[----:B------:R-:W-:-:S05]  /*0830*/  VIADD R7, R13, 0xffffffff ;  /* 0xffffffff0d077836 */ /* 0x000fca0000000000 */
        /* <DEDUP_REMOVED lines=9> */
[CCC-:B------:R-:W-:Y:S01]  /*08d0*/  FFMA.RZ R7, R14.reuse, R12.reuse, R11.reuse ;  /* 0x0000000c0e077223 */ /* 0x1c0fe2000000c00b */
[C---:B------:R-:W-:Y:S02]  /*08e0*/  VIADD R10, R13.reuse, 0x20 ;  /* 0x000000200d0a7836 */ /* 0x040fe40000000000 */
[CCC-:B------:R-:W-:Y:S01]  /*08f0*/  FFMA.RM R8, R14.reuse, R12.reuse, R11.reuse ;  /* 0x0000000c0e087223 */ /* 0x1c0fe2000000400b */
[----:B------:R-:W-:Y:S02]  /*0900*/  ISETP.NE.AND P2, PT, R13, RZ, PT ;  /* 0x000000ff0d00720c */ /* 0x000fe40003f45270 */
[----:B------:R-:W-:Y:S01]  /*0910*/  LOP3.LUT R9, R7, 0x7fffff, RZ, 0xc0, !PT ;  /* 0x007fffff07097812 */ /* 0x000fe200078ec0ff */
[----:B------:R-:W-:Y:S01]  /*0920*/  FFMA.RP R7, R14, R12, R11 ;  /* 0x0000000c0e077223 */ /* 0x000fe2000000800b */
[----:B------:R-:W-:Y:S02]  /*0930*/  ISETP.NE.AND P1, PT, R13, RZ, PT ;  /* 0x000000ff0d00720c */ /* 0x000fe40003f25270 */
        /* <DEDUP_REMOVED lines=11> */
[----:B------:R-:W-:-:S05]  /*09f0*/  LOP3.LUT R7, R7, R8, RZ, 0xc0, !PT ;  /* 0x0000000807077212 */ /* 0x000fca00078ec0ff */
[----:B------:R-:W-:-:S05]  /*0a00*/  IMAD.IADD R7, R10, 0x1, R7 ;  /* 0x000000010a077824 */ /* 0x000fca00078e0207 */
[----:B------:R-:W-:Y:S01]  /*0a10*/  LOP3.LUT R2, R7, R2, RZ, 0xfc, !PT ;  /* 0x0000000207027212 */ /* 0x000fe200078efcff */
[----:B------:R-:W-:Y:S06]  /*0a20*/  BRA `(.L_x_45) ;  /* 0x0000000000107947 */ /* 0x000fec0003800000 */
.L_x_44:
[----:B------:R-:W-:-:S04]  /*0a30*/  LOP3.LUT R2, R2, 0x80000000, RZ, 0xc0, !PT ;  /* 0x8000000002027812 */ /* 0x000fc800078ec0ff */
[----:B------:R-:W-:Y:S01]  /*0a40*/  LOP3.LUT R2, R2, 0x7f800000, RZ, 0xfc, !PT ;  /* 0x7f80000002027812 */ /* 0x000fe200078efcff */
[----:B------:R-:W-:Y:S06]  /*0a50*/  BRA `(.L_x_45) ;  /* 0x0000000000047947 */ /* 0x000fec0003800000 */
.L_x_43:
[----:B------:R-:W-:-:S07]  /*0a60*/  IMAD R2, R8, 0x800000, R2 ;  /* 0x0080000008027824 */ /* 0x000fce00078e0202 */
.L_x_45:
[----:B------:R-:W-:Y:S05]  /*0a70*/  BSYNC.RECONVERGENT B2 ;  /* 0x0000000000027941 */ /* 0x000fea0003800200 */
.L_x_42:
[----:B------:R-:W-:Y:S05]  /*0a80*/  BRA `(.L_x_46) ;  /* 0x0000000000207947 */ /* 0x000fea0003800000 */
.L_x_41:
[----:B------:R-:W-:-:S04]  /*0a90*/  LOP3.LUT R2, R7, 0x80000000, R2, 0x48, !PT ;  /* 0x8000000007027812 */ /* 0x000fc800078e4802 */
[----:B------:R-:W-:Y:S01]  /*0aa0*/  LOP3.LUT R2, R2, 0x7f800000, RZ, 0xfc, !PT ;  /* 0x7f80000002027812 */ /* 0x000fe200078efcff */
[----:B------:R-:W-:Y:S06]  /*0ab0*/  BRA `(.L_x_46) ;  /* 0x0000000000147947 */ /* 0x000fec0003800000 */
.L_x_40:
[----:B------:R-:W-:Y:S01]  /*0ac0*/  LOP3.LUT R2, R7, 0x80000000, R2, 0x48, !PT ;  /* 0x8000000007027812 */ /* 0x000fe200078e4802 */
[----:B------:R-:W-:Y:S06]  /*0ad0*/  BRA `(.L_x_46) ;  /* 0x00000000000c7947 */ /* 0x000fec0003800000 */
.L_x_39:
[----:B------:R-:W0:Y:S01]  /*0ae0*/  MUFU.RSQ R2, -QNAN ;  /* 0xffc0000000027908 */ /* 0x000e220000001400 */
[----:B------:R-:W-:Y:S05]  /*0af0*/  BRA `(.L_x_46) ;  /* 0x0000000000047947 */ /* 0x000fea0003800000 */
.L_x_38:
[----:B------:R-:W-:-:S07]  /*0b00*/  FADD.FTZ R2, R2, R0 ;  /* 0x0000000002027221 */ /* 0x000fce0000010000 */
.L_x_46:
[----:B------:R-:W-:Y:S05]  /*0b10*/  BSYNC.RECONVERGENT B1 ;  /* 0x0000000000017941 */ /* 0x000fea0003800200 */
.L_x_36:
[----:B------:R-:W-:-:S04]  /*0b20*/  IMAD.MOV.U32 R7, RZ, RZ, 0x0 ;  /* 0x00000000ff077424 */ /* 0x000fc800078e00ff */
[----:B0-----:R-:W-:Y:S05]  /*0b30*/  RET.REL.NODEC R6 `(my_linterp) ;  /* 0xfffffff406307950 */ /* 0x001fea0003c3ffff */
.L_x_47:
        /* <DEDUP_REMOVED lines=12> */
.L_x_50:


//--------------------- .text.my_add              --------------------------
	.section	.text.my_add,"ax",@progbits
	.align	128
        .global         my_add
        .type           my_add,@function
        .size           my_add,(.L_x_53 - my_add)
        .other          my_add,@"STO_CUDA_ENTRY STV_DEFAULT"
my_add:
.text.my_add:
[----:B------:R-:W-:Y:S01]  /*0000*/  LDC R1, c[0x0][0x37c] ;  /* 0x0000df00ff017b82 */ /* 0x000fe20000000800 */
[----:B------:R-:W0:Y:S07]  /*0010*/  S2R R9, SR_CTAID.X ;  /* 0x0000000000097919 */ /* 0x000e2e0000002500 */
[----:B------:R-:W1:Y:S01]  /*0020*/  LDC.64 R2, c[0x0][0x380] ;  /* 0x0000e000ff027b82 */ /* 0x000e620000000a00 */
[----:B------:R-:W0:Y:S01]  /*0030*/  LDCU UR6, c[0x0][0x360] ;  /* 0x00006c00ff0677ac */ /* 0x000e220008000800 */
[----:B------:R-:W0:Y:S01]  /*0040*/  S2R R0, SR_TID.X ;  /* 0x0000000000007919 */ /* 0x000e220000002100 */
[----:B------:R-:W2:Y:S05]  /*0050*/  LDCU.64 UR4, c[0x0][0x358] ;  /* 0x00006b00ff0477ac */ /* 0x000eaa0008000a00 */
[----:B------:R-:W3:Y:S08]  /*0060*/  LDC.64 R4, c[0x0][0x388] ;  /* 0x0000e200ff047b82 */ /* 0x000ef00000000a00 */
[----:B------:R-:W4:Y:S01]  /*0070*/  LDC.64 R6, c[0x0][0x390] ;  /* 0x0000e400ff067b82 */ /* 0x000f220000000a00 */
[----:B0-----:R-:W-:-:S04]  /*0080*/  IMAD R9, R9, UR6, R0 ;  /* 0x0000000609097c24 */ /* 0x001fc8000f8e0200 */
[----:B-1----:R-:W-:-:S04]  /*0090*/  IMAD.WIDE R2, R9, 0x4, R2 ;  /* 0x0000000409027825 */ /* 0x002fc800078e0202 */
[C---:B---3--:R-:W-:Y:S02]  /*00a0*/  IMAD.WIDE R4, R9.reuse, 0x4, R4 ;  /* 0x0000000409047825 */ /* 0x048fe400078e0204 */
[----:B--2---:R-:W2:Y:S04]  /*00b0*/  LDG.E R2, desc[UR4][R2.64] ;  /* 0x0000000402027981 */ /* 0x004ea8000c1e1900 */
[----:B------:R-:W2:Y:S01]  /*00c0*/  LDG.E R5, desc[UR4][R4.64] ;  /* 0x0000000404057981 */ /* 0x000ea2000c1e1900 */
[----:B----4-:R-:W-:-:S04]  /*00d0*/  IMAD.WIDE R6, R9, 0x4, R6 ;  /* 0x0000000409067825 */ /* 0x010fc800078e0206 */
[----:B--2---:R-:W-:-:S04]  /*00e0*/  FFMA R0, R5, 2, R2 ;  /* 0x4000000005007823 */ /* 0x004fc80000000002 */
[----:B------:R-:W-:-:S05]  /*00f0*/  FADD R9, R0, -10 ;  /* 0xc120000000097421 */ /* 0x000fca0000000000 */
[----:B------:R-:W-:Y:S01]  /*0100*/  STG.E desc[UR4][R6.64], R9 ;  /* 0x0000000906007986 */ /* 0x000fe2000c101904 */
[----:B------:R-:W-:Y:S05]  /*0110*/  EXIT ;  /* 0x000000000000794d */ /* 0x000fea0003800000 */
.L_x_48:
        /* <DEDUP_REMOVED lines=14> */
.L_x_53:


//--------------------- .nv.shared.reserved.0     --------------------------
	.section	.nv.shared.reserved.0,"aw",@nobits
	.weak		__nv_reservedSMEM_offset_0_alias
	.size		__nv_reservedSMEM_offset_0_alias, 0, 64
	.other		__nv_reservedSMEM_offset_0_alias,@"STO_CUDA_RESERVED_SHARED STV_DEFAULT"
__nv_reservedSMEM_offset_0_alias:
	.zero		0
	.zero		64


//--------------------- .nv.constant0.my_cubeterp --------------------------
	.section	.nv.constant0.my_cubeterp,"a",@progbits
	.sectionflags	@""
	.align	4
.nv.constant0.my_cubeterp:
	.zero		948


//--------------------- .nv.constant0.my_linterp  --------------------------
	.section	.nv.constant0.my_linterp,"a",@progbits
	.sectionflags	@""
	.align	4
.nv.constant0.my_linterp:
	.zero		948


//--------------------- .nv.constant0.my_add      --------------------------
	.section	.nv.constant0.my_add,"a",@progbits
	.sectionflags	@""
	.align	4
.nv.constant0.my_add:
	.zero		920


//--------------------- SYMBOLS --------------------------

	.type		.nv.reservedSmem.offset0,@object
	.size		.nv.reservedSmem.offset0,0x4
